	.headerflags	@"EF_CUDA_TEXMODE_UNIFIED EF_CUDA_64BIT_ADDRESS EF_CUDA_ACCELERATORS EF_CUDA_SM90 EF_CUDA_VIRTUAL_SM(EF_CUDA_SM90)"
	.elftype	@"ET_EXEC"


//--------------------- .nv.info                  --------------------------
	.section	.nv.info,"",@"SHT_CUDA_INFO"
	.align	4


	//----- nvinfo : EIATTR_REGCOUNT
	.align		4
        /*0000*/ 	.byte	0x04, 0x2f
        /*0002*/ 	.short	(.L_3 - .L_2)
	.align		4
.L_2:
        /*0004*/ 	.word	index@(triton_poi_fused_cat_33)
        /*0008*/ 	.word	0x00000048


	//----- nvinfo : EIATTR_MIN_STACK_SIZE
	.align		4
.L_3:
        /*000c*/ 	.byte	0x04, 0x12
        /*000e*/ 	.short	(.L_5 - .L_4)
	.align		4
.L_4:
        /*0010*/ 	.word	index@(triton_poi_fused_cat_33)
        /*0014*/ 	.word	0x00000008


	//----- nvinfo : EIATTR_FRAME_SIZE
	.align		4
.L_5:
        /*0018*/ 	.byte	0x04, 0x11
        /*001a*/ 	.short	(.L_7 - .L_6)
	.align		4
.L_6:
        /*001c*/ 	.word	index@(triton_poi_fused_cat_33)
        /*0020*/ 	.word	0x00000008


	//----- nvinfo : EIATTR_MIN_STACK_SIZE
	.align		4
.L_7:
        /*0024*/ 	.byte	0x04, 0x12
        /*0026*/ 	.short	(.L_9 - .L_8)
	.align		4
.L_8:
        /*0028*/ 	.word	index@(triton_poi_fused_cat_33)
        /*002c*/ 	.word	0x00000008
.L_9:


//--------------------- .nv.info.triton_poi_fused_cat_33 --------------------------
	.section	.nv.info.triton_poi_fused_cat_33,"",@"SHT_CUDA_INFO"
	.sectionflags	@""
	.align	4


	//----- nvinfo : EIATTR_CUDA_API_VERSION
	.align		4
        /*0000*/ 	.byte	0x04, 0x37
        /*0002*/ 	.short	(.L_11 - .L_10)
.L_10:
        /*0004*/ 	.word	0x0000007c


	//----- nvinfo : EIATTR_KPARAM_INFO
	.align		4
.L_11:
        /*0008*/ 	.byte	0x04, 0x17
        /*000a*/ 	.short	(.L_13 - .L_12)
.L_12:
        /*000c*/ 	.word	0x00000000
        /*0010*/ 	.short	0x0015
        /*0012*/ 	.short	0x00a8
        /*0014*/ 	.byte	0x00, 0xf0, 0x11, 0x00


	//----- nvinfo : EIATTR_KPARAM_INFO
	.align		4
.L_13:
        /*0018*/ 	.byte	0x04, 0x17
        /*001a*/ 	.short	(.L_15 - .L_14)
.L_14:
        /*001c*/ 	.word	0x00000000
        /*0020*/ 	.short	0x0014
        /*0022*/ 	.short	0x00a0
        /*0024*/ 	.byte	0x00, 0xf4, 0x21, 0x00


	//----- nvinfo : EIATTR_KPARAM_INFO
	.align		4
.L_15:
        /*0028*/ 	.byte	0x04, 0x17
        /*002a*/ 	.short	(.L_17 - .L_16)
.L_16:
        /*002c*/ 	.word	0x00000000
        /*0030*/ 	.short	0x0013
        /*0032*/ 	.short	0x0098
        /*0034*/ 	.byte	0x00, 0xf4, 0x21, 0x00


	//----- nvinfo : EIATTR_KPARAM_INFO
	.align		4
.L_17:
        /*0038*/ 	.byte	0x04, 0x17
        /*003a*/ 	.short	(.L_19 - .L_18)
.L_18:
        /*003c*/ 	.word	0x00000000
        /*0040*/ 	.short	0x0012
        /*0042*/ 	.short	0x0090
        /*0044*/ 	.byte	0x00, 0xf4, 0x21, 0x00


	//----- nvinfo : EIATTR_KPARAM_INFO
	.align		4
.L_19:
        /*0048*/ 	.byte	0x04, 0x17
        /*004a*/ 	.short	(.L_21 - .L_20)
.L_20:
        /*004c*/ 	.word	0x00000000
        /*0050*/ 	.short	0x0011
        /*0052*/ 	.short	0x0088
        /*0054*/ 	.byte	0x00, 0xf4, 0x21, 0x00


	//----- nvinfo : EIATTR_KPARAM_INFO
	.align		4
.L_21:
        /*0058*/ 	.byte	0x04, 0x17
        /*005a*/ 	.short	(.L_23 - .L_22)
.L_22:
        /*005c*/ 	.word	0x00000000
        /*0060*/ 	.short	0x0010
        /*0062*/ 	.short	0x0080
        /*0064*/ 	.byte	0x00, 0xf4, 0x21, 0x00


	//----- nvinfo : EIATTR_KPARAM_INFO
	.align		4
.L_23:
        /*0068*/ 	.byte	0x04, 0x17
        /*006a*/ 	.short	(.L_25 - .L_24)
.L_24:
        /*006c*/ 	.word	0x00000000
        /*0070*/ 	.short	0x000f
        /*0072*/ 	.short	0x0078
        /*0074*/ 	.byte	0x00, 0xf4, 0x21, 0x00


	//----- nvinfo : EIATTR_KPARAM_INFO
	.align		4
.L_25:
        /*0078*/ 	.byte	0x04, 0x17
        /*007a*/ 	.short	(.L_27 - .L_26)
.L_26:
        /*007c*/ 	.word	0x00000000
        /*0080*/ 	.short	0x000e
        /*0082*/ 	.short	0x0070
        /*0084*/ 	.byte	0x00, 0xf4, 0x21, 0x00


	//----- nvinfo : EIATTR_KPARAM_INFO
	.align		4
.L_27:
        /*0088*/ 	.byte	0x04, 0x17
        /*008a*/ 	.short	(.L_29 - .L_28)
.L_28:
        /*008c*/ 	.word	0x00000000
        /*0090*/ 	.short	0x000d
        /*0092*/ 	.short	0x0068
        /*0094*/ 	.byte	0x00, 0xf4, 0x21, 0x00


	//----- nvinfo : EIATTR_KPARAM_INFO
	.align		4
.L_29:
        /*0098*/ 	.byte	0x04, 0x17
        /*009a*/ 	.short	(.L_31 - .L_30)
.L_30:
        /*009c*/ 	.word	0x00000000
        /*00a0*/ 	.short	0x000c
        /*00a2*/ 	.short	0x0060
        /*00a4*/ 	.byte	0x00, 0xf4, 0x21, 0x00


	//----- nvinfo : EIATTR_KPARAM_INFO
	.align		4
.L_31:
        /*00a8*/ 	.byte	0x04, 0x17
        /*00aa*/ 	.short	(.L_33 - .L_32)
.L_32:
        /*00ac*/ 	.word	0x00000000
        /*00b0*/ 	.short	0x000b
        /*00b2*/ 	.short	0x0058
        /*00b4*/ 	.byte	0x00, 0xf4, 0x21, 0x00


	//----- nvinfo : EIATTR_KPARAM_INFO
	.align		4
.L_33:
        /*00b8*/ 	.byte	0x04, 0x17
        /*00ba*/ 	.short	(.L_35 - .L_34)
.L_34:
        /*00bc*/ 	.word	0x00000000
        /*00c0*/ 	.short	0x000a
        /*00c2*/ 	.short	0x0050
        /*00c4*/ 	.byte	0x00, 0xf4, 0x21, 0x00


	//----- nvinfo : EIATTR_KPARAM_INFO
	.align		4
.L_35:
        /*00c8*/ 	.byte	0x04, 0x17
        /*00ca*/ 	.short	(.L_37 - .L_36)
.L_36:
        /*00cc*/ 	.word	0x00000000
        /*00d0*/ 	.short	0x0009
        /*00d2*/ 	.short	0x0048
        /*00d4*/ 	.byte	0x00, 0xf4, 0x21, 0x00


	//----- nvinfo : EIATTR_KPARAM_INFO
	.align		4
.L_37:
        /*00d8*/ 	.byte	0x04, 0x17
        /*00da*/ 	.short	(.L_39 - .L_38)
.L_38:
        /*00dc*/ 	.word	0x00000000
        /*00e0*/ 	.short	0x0008
        /*00e2*/ 	.short	0x0040
        /*00e4*/ 	.byte	0x00, 0xf4, 0x21, 0x00


	//----- nvinfo : EIATTR_KPARAM_INFO
	.align		4
.L_39:
        /*00e8*/ 	.byte	0x04, 0x17
        /*00ea*/ 	.short	(.L_41 - .L_40)
.L_40:
        /*00ec*/ 	.word	0x00000000
        /*00f0*/ 	.short	0x0007
        /*00f2*/ 	.short	0x0038
        /*00f4*/ 	.byte	0x00, 0xf4, 0x21, 0x00


	//----- nvinfo : EIATTR_KPARAM_INFO
	.align		4
.L_41:
        /*00f8*/ 	.byte	0x04, 0x17
        /*00fa*/ 	.short	(.L_43 - .L_42)
.L_42:
        /*00fc*/ 	.word	0x00000000
        /*0100*/ 	.short	0x0006
        /*0102*/ 	.short	0x0030
        /*0104*/ 	.byte	0x00, 0xf4, 0x21, 0x00


	//----- nvinfo : EIATTR_KPARAM_INFO
	.align		4
.L_43:
        /*0108*/ 	.byte	0x04, 0x17
        /*010a*/ 	.short	(.L_45 - .L_44)
.L_44:
        /*010c*/ 	.word	0x00000000
        /*0110*/ 	.short	0x0005
        /*0112*/ 	.short	0x0028
        /*0114*/ 	.byte	0x00, 0xf4, 0x21, 0x00


	//----- nvinfo : EIATTR_KPARAM_INFO
	.align		4
.L_45:
        /*0118*/ 	.byte	0x04, 0x17
        /*011a*/ 	.short	(.L_47 - .L_46)
.L_46:
        /*011c*/ 	.word	0x00000000
        /*0120*/ 	.short	0x0004
        /*0122*/ 	.short	0x0020
        /*0124*/ 	.byte	0x00, 0xf4, 0x21, 0x00


	//----- nvinfo : EIATTR_KPARAM_INFO
	.align		4
.L_47:
        /*0128*/ 	.byte	0x04, 0x17
        /*012a*/ 	.short	(.L_49 - .L_48)
.L_48:
        /*012c*/ 	.word	0x00000000
        /*0130*/ 	.short	0x0003
        /*0132*/ 	.short	0x0018
        /*0134*/ 	.byte	0x00, 0xf4, 0x21, 0x00


	//----- nvinfo : EIATTR_KPARAM_INFO
	.align		4
.L_49:
        /*0138*/ 	.byte	0x04, 0x17
        /*013a*/ 	.short	(.L_51 - .L_50)
.L_50:
        /*013c*/ 	.word	0x00000000
        /*0140*/ 	.short	0x0002
        /*0142*/ 	.short	0x0010
        /*0144*/ 	.byte	0x00, 0xf4, 0x21, 0x00


	//----- nvinfo : EIATTR_KPARAM_INFO
	.align		4
.L_51:
        /*0148*/ 	.byte	0x04, 0x17
        /*014a*/ 	.short	(.L_53 - .L_52)
.L_52:
        /*014c*/ 	.word	0x00000000
        /*0150*/ 	.short	0x0001
        /*0152*/ 	.short	0x0008
        /*0154*/ 	.byte	0x00, 0xf4, 0x21, 0x00


	//----- nvinfo : EIATTR_KPARAM_INFO
	.align		4
.L_53:
        /*0158*/ 	.byte	0x04, 0x17
        /*015a*/ 	.short	(.L_55 - .L_54)
.L_54:
        /*015c*/ 	.word	0x00000000
        /*0160*/ 	.short	0x0000
        /*0162*/ 	.short	0x0000
        /*0164*/ 	.byte	0x00, 0xf4, 0x21, 0x00


	//----- nvinfo : EIATTR_SPARSE_MMA_MASK
	.align		4
.L_55:
        /*0168*/ 	.byte	0x03, 0x50
        /*016a*/ 	.short	0x0000


	//----- nvinfo : EIATTR_MAXREG_COUNT
	.align		4
        /*016c*/ 	.byte	0x03, 0x1b
        /*016e*/ 	.short	0x00ff


	//----- nvinfo : EIATTR_EXIT_INSTR_OFFSETS
	.align		4
        /*0170*/ 	.byte	0x04, 0x1c
        /*0172*/ 	.short	(.L_57 - .L_56)


	//   ....[0]....
.L_56:
        /*0174*/ 	.word	0x00003e90


	//   ....[1]....
        /*0178*/ 	.word	0x00003eb0


	//----- nvinfo : EIATTR_REQNTID
	.align		4
.L_57:
        /*017c*/ 	.byte	0x04, 0x10
        /*017e*/ 	.short	(.L_59 - .L_58)
.L_58:
        /*0180*/ 	.word	0x00000080
        /*0184*/ 	.word	0x00000001
        /*0188*/ 	.word	0x00000001


	//----- nvinfo : EIATTR_CBANK_PARAM_SIZE
	.align		4
.L_59:
        /*018c*/ 	.byte	0x03, 0x19
        /*018e*/ 	.short	0x00ac


	//----- nvinfo : EIATTR_PARAM_CBANK
	.align		4
        /*0190*/ 	.byte	0x04, 0x0a
        /*0192*/ 	.short	(.L_61 - .L_60)
	.align		4
.L_60:
        /*0194*/ 	.word	index@(.nv.constant0.triton_poi_fused_cat_33)
        /*0198*/ 	.short	0x0210
        /*019a*/ 	.short	0x00ac


	//----- nvinfo : EIATTR_SW_WAR
	.align		4
.L_61:
        /*019c*/ 	.byte	0x04, 0x36
        /*019e*/ 	.short	(.L_63 - .L_62)
.L_62:
        /*01a0*/ 	.word	0x00000008
.L_63:


//--------------------- .nv.callgraph             --------------------------
	.section	.nv.callgraph,"",@"SHT_CUDA_CALLGRAPH"
	.align	4
	.sectionentsize	8
	.align		4
        /*0000*/ 	.word	0x00000000
	.align		4
        /*0004*/ 	.word	0xffffffff
	.align		4
        /*0008*/ 	.word	0x00000000
	.align		4
        /*000c*/ 	.word	0xfffffffe
	.align		4
        /*0010*/ 	.word	0x00000000
	.align		4
        /*0014*/ 	.word	0xfffffffd
	.align		4
        /*0018*/ 	.word	0x00000000
	.align		4
        /*001c*/ 	.word	0xfffffffc


//--------------------- .nv.constant4             --------------------------
	.section	.nv.constant4,"a",@progbits
	.align	8
	.align		8
.nv.constant4:
        /*0000*/ 	.dword	_$_str
	.align		8
        /*0008*/ 	.dword	_$_str_$_2


//--------------------- .text.triton_poi_fused_cat_33 --------------------------
	.section	.text.triton_poi_fused_cat_33,"ax",@progbits
	.align	128
        .global         triton_poi_fused_cat_33
        .type           triton_poi_fused_cat_33,@function
        .size           triton_poi_fused_cat_33,(.L_x_1 - triton_poi_fused_cat_33)
        .other          triton_poi_fused_cat_33,@"STO_CUDA_ENTRY STV_DEFAULT"
triton_poi_fused_cat_33:
.text.triton_poi_fused_cat_33:
[----:B------:R-:W0:Y:S01]  /*0000*/  LDC R1, c[0x0][0x28] ;  /* 0x00000a00ff017b82 */ /* 0x000e220000000800 */
[----:B------:R-:W1:Y:S07]  /*0010*/  S2R R0, SR_TID.X ;  /* 0x0000000000007919 */ /* 0x000e6e0000002100 */
[----:B------:R-:W2:Y:S01]  /*0020*/  LDC.64 R20, c[0x0][0x268] ;  /* 0x00009a00ff147b82 */ /* 0x000ea20000000a00 */
[----:B------:R-:W-:Y:S01]  /*0030*/  ULDC.64 UR6, c[0x0][0x260] ;  /* 0x0000980000067ab9 */ /* 0x000fe20000000a00 */
[----:B------:R-:W-:Y:S01]  /*0040*/  CS2R R12, SRZ ;  /* 0x00000000000c7805 */ /* 0x000fe2000001ff00 */
[----:B------:R-:W3:Y:S01]  /*0050*/  S2R R3, SR_CTAID.X ;  /* 0x0000000000037919 */ /* 0x000ee20000002500 */
[----:B------:R-:W-:-:S02]  /*0060*/  CS2R R14, SRZ ;  /* 0x00000000000e7805 */ /* 0x000fc4000001ff00 */
[----:B------:R-:W-:Y:S02]  /*0070*/  CS2R R16, SRZ ;  /* 0x0000000000107805 */ /* 0x000fe4000001ff00 */
[----:B------:R-:W-:Y:S01]  /*0080*/  CS2R R18, SRZ ;  /* 0x0000000000127805 */ /* 0x000fe2000001ff00 */
[----:B------:R-:W-:Y:S01]  /*0090*/  ULDC.64 UR4, c[0x0][0x208] ;  /* 0x0000820000047ab9 */ /* 0x000fe20000000a00 */
[----:B------:R-:W-:Y:S01]  /*00a0*/  ULDC.64 UR8, c[0x0][0x288] ;  /* 0x0000a20000087ab9 */ /* 0x000fe20000000a00 */
[----:B------:R-:W-:Y:S02]  /*00b0*/  CS2R R48, SRZ ;  /* 0x0000000000307805 */ /* 0x000fe4000001ff00 */
[----:B------:R-:W-:Y:S01]  /*00c0*/  CS2R R50, SRZ ;  /* 0x0000000000327805 */ /* 0x000fe2000001ff00 */
[----:B------:R-:W4:Y:S01]  /*00d0*/  LDC.64 R44, c[0x0][0x210] ;  /* 0x00008400ff2c7b82 */ /* 0x000f220000000a00 */
[----:B------:R-:W-:Y:S02]  /*00e0*/  CS2R R36, SRZ ;  /* 0x0000000000247805 */ /* 0x000fe4000001ff00 */
[----:B------:R-:W-:Y:S01]  /*00f0*/  CS2R R38, SRZ ;  /* 0x0000000000267805 */ /* 0x000fe2000001ff00 */
[----:B0-----:R-:W-:-:S04]  /*0100*/  VIADD R1, R1, 0xfffffff8 ;  /* 0xfffffff801017836 */ /* 0x001fc80000000000 */
[----:B------:R-:W0:Y:S08]  /*0110*/  LDC.64 R52, c[0x0][0x218] ;  /* 0x00008600ff347b82 */ /* 0x000e300000000a00 */
[----:B------:R-:W5:Y:S01]  /*0120*/  LDC.64 R66, c[0x0][0x220] ;  /* 0x00008800ff427b82 */ /* 0x000f620000000a00 */
[----:B-1----:R-:W-:-:S05]  /*0130*/  IMAD.SHL.U32 R0, R0, 0x4, RZ ;  /* 0x0000000400007824 */ /* 0x002fca00078e00ff */
[----:B------:R-:W-:-:S05]  /*0140*/  LOP3.LUT R0, R0, 0x1fc, RZ, 0xc0, !PT ;  /* 0x000001fc00007812 */ /* 0x000fca00078ec0ff */
[----:B---3--:R-:W-:-:S04]  /*0150*/  IMAD R6, R3, 0x400, R0 ;  /* 0x0000040003067824 */ /* 0x008fc800078e0200 */
[----:B------:R-:W-:-:S05]  /*0160*/  IMAD.HI R0, R6, 0x2aaaaaab, RZ ;  /* 0x2aaaaaab06007827 */ /* 0x000fca00078e02ff */
[----:B------:R-:W-:-:S04]  /*0170*/  SHF.R.U32.HI R3, RZ, 0x1f, R0 ;  /* 0x0000001fff037819 */ /* 0x000fc80000011600 */
[----:B------:R-:W-:-:S05]  /*0180*/  LEA.HI.SX32 R3, R0, R3, 0x19 ;  /* 0x0000000300037211 */ /* 0x000fca00078fcaff */
[C---:B------:R-:W-:Y:S02]  /*0190*/  IMAD R7, R3.reuse, -0x300, R6 ;  /* 0xfffffd0003077824 */ /* 0x040fe400078e0206 */
[----:B------:R-:W-:Y:S02]  /*01a0*/  IMAD R26, R3, 0xc0, RZ ;  /* 0x000000c0031a7824 */ /* 0x000fe400078e02ff */
[----:B------:R-:W-:-:S03]  /*01b0*/  VIADD R60, R7, 0xfffffe80 ;  /* 0xfffffe80073c7836 */ /* 0x000fc60000000000 */
[----:B------:R-:W-:Y:S02]  /*01c0*/  IADD3 R8, P0, R7, R26, RZ ;  /* 0x0000001a07087210 */ /* 0x000fe40007f1e0ff */
[--C-:B------:R-:W-:Y:S01]  /*01d0*/  SHF.R.S32.HI R0, RZ, 0x1f, R26.reuse ;  /* 0x0000001fff007819 */ /* 0x100fe2000001141a */
[----:B------:R-:W-:Y:S01]  /*01e0*/  VIADD R69, R6, 0x200 ;  /* 0x0000020006457836 */ /* 0x000fe20000000000 */
[----:B------:R-:W-:Y:S01]  /*01f0*/  ISETP.GE.U32.AND P1, PT, R60, 0xc0, PT ;  /* 0x000000c03c00780c */ /* 0x000fe20003f26070 */
[----:B------:R-:W-:Y:S01]  /*0200*/  IMAD.SHL.U32 R9, R8, 0x4, RZ ;  /* 0x0000000408097824 */ /* 0x000fe200078e00ff */
[C---:B------:R-:W-:Y:S02]  /*0210*/  LEA.HI.X.SX32 R3, R7.reuse, R0, 0x1, P0 ;  /* 0x0000000007037211 */ /* 0x040fe400000f0eff */
[C---:B------:R-:W-:Y:S01]  /*0220*/  ISETP.GT.AND P3, PT, R7.reuse, 0x23f, PT ;  /* 0x0000023f0700780c */ /* 0x040fe20003f64270 */
[----:B------:R-:W-:Y:S01]  /*0230*/  IMAD.IADD R41, R7, 0x1, R26 ;  /* 0x0000000107297824 */ /* 0x000fe200078e021a */
[----:B------:R-:W-:-:S02]  /*0240*/  ISETP.LT.AND P5, PT, R6, 0xd8c00, !P1 ;  /* 0x000d8c000600780c */ /* 0x000fc40004fa1270 */
[----:B------:R-:W-:Y:S02]  /*0250*/  CS2R R28, SRZ ;  /* 0x00000000001c7805 */ /* 0x000fe4000001ff00 */
[----:B------:R-:W-:Y:S02]  /*0260*/  SHF.L.U64.HI R8, R8, 0x2, R3 ;  /* 0x0000000208087819 */ /* 0x000fe40000010203 */
[----:B------:R-:W-:Y:S02]  /*0270*/  CS2R R34, SRZ ;  /* 0x0000000000227805 */ /* 0x000fe4000001ff00 */
[----:B------:R-:W-:Y:S01]  /*0280*/  IADD3 R4, P0, R9, UR6, RZ ;  /* 0x0000000609047c10 */ /* 0x000fe2000ff1e0ff */
[----:B------:R-:W-:Y:S01]  /*0290*/  IMAD.HI R0, R69, 0x2aaaaaab, RZ ;  /* 0x2aaaaaab45007827 */ /* 0x000fe200078e02ff */
[----:B------:R-:W-:Y:S01]  /*02a0*/  CS2R R42, SRZ ;  /* 0x00000000002a7805 */ /* 0x000fe2000001ff00 */
[----:B------:R1:W-:Y:S01]  /*02b0*/  STL [R1], R60 ;  /* 0x0000003c01007387 */ /* 0x0003e20000100800 */
[----:B------:R-:W-:Y:S01]  /*02c0*/  IADD3.X R5, R8, UR7, RZ, P0, !PT ;  /* 0x0000000708057c10 */ /* 0x000fe200087fe4ff */
[----:B--2---:R-:W-:Y:S01]  /*02d0*/  IMAD.WIDE R2, R7, 0x4, R20 ;  /* 0x0000000407027825 */ /* 0x004fe200078e0214 */
[----:B------:R-:W-:-:S03]  /*02e0*/  SHF.R.U32.HI R11, RZ, 0x1f, R0 ;  /* 0x0000001fff0b7819 */ /* 0x000fc60000011600 */
[----:B------:R2:W3:Y:S01]  /*02f0*/  @P5 LDG.E.EL.128 R12, desc[UR4][R4.64+-0x600] ;  /* 0xfffa0004040c5981 */ /* 0x0004e2000c2e1d00 */
[----:B------:R-:W-:Y:S02]  /*0300*/  LEA.HI.SX32 R0, R0, R11, 0x19 ;  /* 0x0000000b00007211 */ /* 0x000fe400078fcaff */
[----:B------:R-:W0:Y:S01]  /*0310*/  LDC.64 R10, c[0x0][0x290] ;  /* 0x0000a400ff0a7b82 */ /* 0x000e220000000a00 */
[----:B------:R0:W5:Y:S02]  /*0320*/  @P5 LDG.E.EL.128 R16, desc[UR4][R2.64+-0x600] ;  /* 0xfffa000402105981 */ /* 0x000164000c2e1d00 */
[C---:B--2---:R-:W-:Y:S02]  /*0330*/  IMAD R4, R0.reuse, 0xc0, RZ ;  /* 0x000000c000047824 */ /* 0x044fe400078e02ff */
[----:B------:R-:W-:-:S03]  /*0340*/  IMAD R5, R0, -0x300, R69 ;  /* 0xfffffd0000057824 */ /* 0x000fc600078e0245 */
[----:B------:R-:W-:Y:S02]  /*0350*/  SHF.R.S32.HI R0, RZ, 0x1f, R4 ;  /* 0x0000001fff007819 */ /* 0x000fe40000011404 */
[----:B------:R-:W-:Y:S02]  /*0360*/  IADD3 R57, P0, R5, R4, RZ ;  /* 0x0000000405397210 */ /* 0x000fe40007f1e0ff */
[C---:B------:R-:W-:Y:S02]  /*0370*/  ISETP.GT.AND P1, PT, R5.reuse, 0x23f, PT ;  /* 0x0000023f0500780c */ /* 0x040fe40003f24270 */
[----:B------:R-:W-:Y:S02]  /*0380*/  LEA.HI.X.SX32 R0, R5, R0, 0x1, P0 ;  /* 0x0000000005007211 */ /* 0x000fe400000f0eff */
[----:B------:R-:W-:Y:S02]  /*0390*/  ISETP.LT.AND P4, PT, R69, 0xd8c00, P1 ;  /* 0x000d8c004500780c */ /* 0x000fe40000f81270 */
[C---:B------:R-:W-:Y:S01]  /*03a0*/  SHF.L.U64.HI R56, R57.reuse, 0x2, R0 ;  /* 0x0000000239387819 */ /* 0x040fe20000010200 */
[----:B------:R-:W-:-:S02]  /*03b0*/  IMAD.SHL.U32 R57, R57, 0x4, RZ ;  /* 0x0000000439397824 */ /* 0x000fc400078e00ff */
[C---:B------:R-:W-:Y:S02]  /*03c0*/  VIADD R61, R5.reuse, 0xfffffe80 ;  /* 0xfffffe80053d7836 */ /* 0x040fe40000000000 */
[----:B0-----:R-:W-:Y:S01]  /*03d0*/  IMAD.WIDE R2, R5, 0x4, R10 ;  /* 0x0000000405027825 */ /* 0x001fe200078e020a */
[----:B------:R-:W-:-:S04]  /*03e0*/  IADD3 R24, P0, R57, UR8, RZ ;  /* 0x0000000839187c10 */ /* 0x000fc8000ff1e0ff */
[----:B------:R-:W-:Y:S01]  /*03f0*/  IADD3.X R25, R56, UR9, RZ, P0, !PT ;  /* 0x0000000938197c10 */ /* 0x000fe200087fe4ff */
[----:B------:R0:W2:Y:S04]  /*0400*/  @P4 LDG.E.EL.128 R36, desc[UR4][R2.64+-0x900] ;  /* 0xfff7000402244981 */ /* 0x0000a8000c2e1d00 */
[----:B------:R1:W2:Y:S01]  /*0410*/  @P4 LDG.E.EL.128 R48, desc[UR4][R24.64+-0x900] ;  /* 0xfff7000418304981 */ /* 0x0002a2000c2e1d00 */
[----:B------:R-:W-:Y:S02]  /*0420*/  IADD3 R22, P0, R9, UR8, RZ ;  /* 0x0000000809167c10 */ /* 0x000fe4000ff1e0ff */
[----:B------:R-:W-:Y:S02]  /*0430*/  ISETP.LT.AND P3, PT, R6, 0xd8c00, P3 ;  /* 0x000d8c000600780c */ /* 0x000fe40001f61270 */
[----:B------:R-:W-:-:S02]  /*0440*/  CS2R R26, SRZ ;  /* 0x00000000001a7805 */ /* 0x000fc4000001ff00 */
[----:B------:R-:W-:Y:S01]  /*0450*/  ISETP.GE.U32.AND P2, PT, R61, 0xc0, PT ;  /* 0x000000c03d00780c */ /* 0x000fe20003f46070 */
[----:B0-----:R-:W-:Y:S01]  /*0460*/  IMAD.IADD R3, R5, 0x1, R4 ;  /* 0x0000000105037824 */ /* 0x001fe200078e0204 */
[----:B------:R-:W-:Y:S01]  /*0470*/  IADD3.X R23, R8, UR9, RZ, P0, !PT ;  /* 0x0000000908177c10 */ /* 0x000fe200087fe4ff */
[----:B----4-:R-:W-:Y:S01]  /*0480*/  IMAD.WIDE R40, R41, 0x4, R44 ;  /* 0x0000000429287825 */ /* 0x010fe200078e022c */
[----:B------:R-:W-:Y:S02]  /*0490*/  ISETP.LT.AND P0, PT, R69, 0xd8c00, !P2 ;  /* 0x000d8c004500780c */ /* 0x000fe40005701270 */
[----:B------:R-:W-:Y:S02]  /*04a0*/  IADD3 R30, P1, R57, UR6, RZ ;  /* 0x00000006391e7c10 */ /* 0x000fe4000ff3e0ff */
[----:B-1----:R-:W-:Y:S01]  /*04b0*/  CS2R R24, SRZ ;  /* 0x0000000000187805 */ /* 0x002fe2000001ff00 */
[----:B------:R-:W-:Y:S01]  /*04c0*/  IMAD.WIDE R32, R5, 0x4, R20 ;  /* 0x0000000405207825 */ /* 0x000fe200078e0214 */
[----:B------:R-:W-:-:S02]  /*04d0*/  P2R R2, PR, RZ, 0x20 ;  /* 0x00000020ff027803 */ /* 0x000fc40000000000 */
[----:B------:R-:W-:Y:S01]  /*04e0*/  IADD3.X R31, R56, UR7, RZ, P1, !PT ;  /* 0x00000007381f7c10 */ /* 0x000fe20008ffe4ff */
[----:B------:R-:W-:Y:S01]  /*04f0*/  IMAD.WIDE R44, R3, 0x4, R44 ;  /* 0x00000004032c7825 */ /* 0x000fe200078e022c */
[C---:B------:R-:W-:Y:S02]  /*0500*/  ISETP.GE.AND P1, PT, R7.reuse, 0xc0, PT ;  /* 0x000000c00700780c */ /* 0x040fe40003f26270 */
[----:B------:R-:W-:Y:S02]  /*0510*/  CS2R R20, SRZ ;  /* 0x0000000000147805 */ /* 0x000fe4000001ff00 */
[----:B------:R-:W-:Y:S01]  /*0520*/  P2R R3, PR, RZ, 0x1 ;  /* 0x00000001ff037803 */ /* 0x000fe20000000000 */
[C---:B------:R-:W-:Y:S01]  /*0530*/  IMAD.WIDE R46, R7.reuse, 0x4, R10 ;  /* 0x00000004072e7825 */ /* 0x040fe200078e020a */
[----:B------:R-:W-:Y:S01]  /*0540*/  ISETP.LT.AND P1, PT, R6, 0xd8c00, !P1 ;  /* 0x000d8c000600780c */ /* 0x000fe20004f21270 */
[----:B------:R0:W4:Y:S01]  /*0550*/  @P0 LDG.E.EL.128 R24, desc[UR4][R30.64+-0x600] ;  /* 0xfffa00041e180981 */ /* 0x000122000c2e1d00 */
[----:B------:R-:W-:Y:S01]  /*0560*/  ULDC.64 UR6, c[0x0][0x238] ;  /* 0x00008e0000067ab9 */ /* 0x000fe20000000a00 */
[----:B------:R-:W-:Y:S01]  /*0570*/  IMAD.WIDE R10, R7, 0x4, R52 ;  /* 0x00000004070a7825 */ /* 0x000fe200078e0234 */
[----:B0-----:R-:W-:-:S06]  /*0580*/  CS2R R30, SRZ ;  /* 0x00000000001e7805 */ /* 0x001fcc000001ff00 */
[----:B------:R0:W4:Y:S02]  /*0590*/  @P3 LDG.E.EL.128 R28, desc[UR4][R46.64+-0x900] ;  /* 0xfff700042e1c3981 */ /* 0x000124000c2e1d00 */
[----:B0-----:R-:W-:Y:S02]  /*05a0*/  CS2R R46, SRZ ;  /* 0x00000000002e7805 */ /* 0x001fe4000001ff00 */
[----:B---3--:R-:W-:Y:S02]  /*05b0*/  SEL R0, R12, RZ, P5 ;  /* 0x000000ff0c007207 */ /* 0x008fe40002800000 */
[----:B------:R-:W-:Y:S02]  /*05c0*/  SEL R13, R13, RZ, P5 ;  /* 0x000000ff0d0d7207 */ /* 0x000fe40002800000 */
[----:B------:R-:W-:Y:S02]  /*05d0*/  SEL R14, R14, RZ, P5 ;  /* 0x000000ff0e0e7207 */ /* 0x000fe40002800000 */
[----:B------:R-:W-:-:S02]  /*05e0*/  SEL R15, R15, RZ, P5 ;  /* 0x000000ff0f0f7207 */ /* 0x000fc40002800000 */
[----:B-----5:R-:W-:Y:S02]  /*05f0*/  SEL R12, R19, RZ, P5 ;  /* 0x000000ff130c7207 */ /* 0x020fe40002800000 */
[----:B------:R-:W-:Y:S02]  /*0600*/  SEL R59, R18, RZ, P5 ;  /* 0x000000ff123b7207 */ /* 0x000fe40002800000 */
[----:B------:R-:W-:Y:S02]  /*0610*/  CS2R R18, SRZ ;  /* 0x0000000000127805 */ /* 0x000fe4000001ff00 */
[----:B------:R-:W-:Y:S01]  /*0620*/  SEL R58, R17, RZ, P5 ;  /* 0x000000ff113a7207 */ /* 0x000fe20002800000 */
[----:B------:R-:W-:Y:S01]  /*0630*/  FADD R63, R15, -R12 ;  /* 0x8000000c0f3f7221 */ /* 0x000fe20000000000 */
[----:B------:R-:W-:Y:S01]  /*0640*/  SEL R55, R16, RZ, P5 ;  /* 0x000000ff10377207 */ /* 0x000fe20002800000 */
[----:B------:R-:W-:Y:S01]  /*0650*/  FADD R59, R14, -R59 ;  /* 0x8000003b0e3b7221 */ /* 0x000fe20000000000 */
[----:B------:R-:W-:Y:S01]  /*0660*/  CS2R R14, SRZ ;  /* 0x00000000000e7805 */ /* 0x000fe2000001ff00 */
[----:B------:R-:W-:Y:S01]  /*0670*/  FADD R58, R13, -R58 ;  /* 0x8000003a0d3a7221 */ /* 0x000fe20000000000 */
[----:B------:R-:W-:-:S02]  /*0680*/  CS2R R12, SRZ ;  /* 0x00000000000c7805 */ /* 0x000fc4000001ff00 */
[----:B------:R-:W-:-:S04]  /*0690*/  CS2R R16, SRZ ;  /* 0x0000000000107805 */ /* 0x000fc8000001ff00 */
[----:B------:R-:W3:Y:S01]  /*06a0*/  @P0 LDG.E.EL.128 R12, desc[UR4][R32.64+-0x600] ;  /* 0xfffa0004200c0981 */ /* 0x000ee2000c2e1d00 */
[----:B------:R-:W-:-:S03]  /*06b0*/  ISETP.GE.AND P0, PT, R5, 0xc0, PT ;  /* 0x000000c00500780c */ /* 0x000fc60003f06270 */
[----:B------:R0:W5:Y:S01]  /*06c0*/  @P3 LDG.E.EL.128 R16, desc[UR4][R22.64+-0x900] ;  /* 0xfff7000416103981 */ /* 0x000162000c2e1d00 */
[----:B------:R-:W-:Y:S02]  /*06d0*/  ISETP.LT.AND P2, PT, R69, 0xd8c00, !P0 ;  /* 0x000d8c004500780c */ /* 0x000fe40004741270 */
[----:B0-----:R-:W-:Y:S02]  /*06e0*/  CS2R R22, SRZ ;  /* 0x0000000000167805 */ /* 0x001fe4000001ff00 */
[----:B------:R-:W-:-:S04]  /*06f0*/  CS2R R32, SRZ ;  /* 0x0000000000207805 */ /* 0x000fc8000001ff00 */
[----:B------:R0:W3:Y:S05]  /*0700*/  @P1 LDG.E.EL.128 R20, desc[UR4][R40.64] ;  /* 0x0000000428141981 */ /* 0x0000ea000c2e1d00 */
[----:B------:R1:W3:Y:S01]  /*0710*/  @P2 LDG.E.EL.128 R32, desc[UR4][R44.64] ;  /* 0x000000042c202981 */ /* 0x0002e2000c2e1d00 */
[----:B0-----:R-:W-:Y:S02]  /*0720*/  CS2R R40, SRZ ;  /* 0x0000000000287805 */ /* 0x001fe4000001ff00 */
[----:B-1----:R-:W-:-:S04]  /*0730*/  CS2R R44, SRZ ;  /* 0x00000000002c7805 */ /* 0x002fc8000001ff00 */
[----:B------:R0:W3:Y:S01]  /*0740*/  @P1 LDG.E.EL.128 R40, desc[UR4][R10.64] ;  /* 0x000000040a281981 */ /* 0x0000e2000c2e1d00 */
[----:B--2---:R-:W-:Y:S01]  /*0750*/  SEL R68, R50, RZ, P4 ;  /* 0x000000ff32447207 */ /* 0x004fe20002000000 */
[----:B------:R-:W-:Y:S01]  /*0760*/  FADD R50, R0, -R55 ;  /* 0x8000003700327221 */ /* 0x000fe20000000000 */
[----:B------:R-:W-:Y:S01]  /*0770*/  CS2R R54, SRZ ;  /* 0x0000000000367805 */ /* 0x000fe2000001ff00 */
[----:B0-----:R-:W-:Y:S01]  /*0780*/  IMAD.WIDE R10, R5, 0x4, R52 ;  /* 0x00000004050a7825 */ /* 0x001fe200078e0234 */
[----:B------:R-:W-:-:S04]  /*0790*/  CS2R R52, SRZ ;  /* 0x0000000000347805 */ /* 0x000fc8000001ff00 */
[----:B------:R0:W2:Y:S02]  /*07a0*/  @P2 LDG.E.EL.128 R44, desc[UR4][R10.64] ;  /* 0x000000040a2c2981 */ /* 0x0000a4000c2e1d00 */
[----:B0-----:R-:W-:-:S05]  /*07b0*/  IMAD.WIDE R10, R7, 0x4, R66 ;  /* 0x00000004070a7825 */ /* 0x001fca00078e0242 */
[----:B------:R5:W2:Y:S01]  /*07c0*/  @P1 LDG.E.EL.128 R52, desc[UR4][R10.64] ;  /* 0x000000040a341981 */ /* 0x000aa2000c2e1d00 */
[----:B----4-:R-:W-:Y:S02]  /*07d0*/  SEL R31, R31, RZ, P3 ;  /* 0x000000ff1f1f7207 */ /* 0x010fe40001800000 */
[----:B------:R-:W-:Y:S02]  /*07e0*/  SEL R64, R39, RZ, P4 ;  /* 0x000000ff27407207 */ /* 0x000fe40002000000 */
[----:B------:R-:W-:Y:S02]  /*07f0*/  SEL R51, R51, RZ, P4 ;  /* 0x000000ff33337207 */ /* 0x000fe40002000000 */
[----:B------:R-:W-:-:S03]  /*0800*/  SEL R48, R48, RZ, P4 ;  /* 0x000000ff30307207 */ /* 0x000fc60002000000 */
[----:B------:R-:W-:Y:S01]  /*0810*/  FADD R64, R51, -R64 ;  /* 0x8000004033407221 */ /* 0x000fe20000000000 */
[----:B------:R-:W-:Y:S02]  /*0820*/  SEL R51, R36, RZ, P4 ;  /* 0x000000ff24337207 */ /* 0x000fe40002000000 */
[----:B------:R-:W-:-:S03]  /*0830*/  SEL R39, R30, RZ, P3 ;  /* 0x000000ff1e277207 */ /* 0x000fc60001800000 */
[----:B------:R-:W-:Y:S01]  /*0840*/  FADD R51, R48, -R51 ;  /* 0x8000003330337221 */ /* 0x000fe20000000000 */
[----:B------:R-:W-:Y:S01]  /*0850*/  SEL R29, R29, RZ, P3 ;  /* 0x000000ff1d1d7207 */ /* 0x000fe20001800000 */
[----:B------:R-:W-:Y:S01]  /*0860*/  IMAD.MOV.U32 R62, RZ, RZ, 0x3e800000 ;  /* 0x3e800000ff3e7424 */ /* 0x000fe200078e00ff */
[----:B------:R-:W-:Y:S02]  /*0870*/  SEL R49, R49, RZ, P4 ;  /* 0x000000ff31317207 */ /* 0x000fe40002000000 */
[----:B------:R-:W-:-:S05]  /*0880*/  SEL R65, R38, RZ, P4 ;  /* 0x000000ff26417207 */ /* 0x000fca0002000000 */
[----:B------:R-:W-:Y:S01]  /*0890*/  FADD R68, R68, -R65 ;  /* 0x8000004144447221 */ /* 0x000fe20000000000 */
[----:B-----5:R-:W-:-:S05]  /*08a0*/  SEL R10, R19, RZ, P3 ;  /* 0x000000ff130a7207 */ /* 0x020fca0001800000 */
[----:B------:R-:W-:Y:S01]  /*08b0*/  FADD R10, R10, -R31 ;  /* 0x8000001f0a0a7221 */ /* 0x000fe20000000000 */
[----:B------:R-:W-:Y:S02]  /*08c0*/  SEL R16, R16, RZ, P3 ;  /* 0x000000ff10107207 */ /* 0x000fe40001800000 */
[----:B------:R-:W-:Y:S02]  /*08d0*/  SEL R19, R28, RZ, P3 ;  /* 0x000000ff1c137207 */ /* 0x000fe40001800000 */
[----:B---3--:R-:W-:Y:S02]  /*08e0*/  SEL R32, R32, RZ, P2 ;  /* 0x000000ff20207207 */ /* 0x008fe40001000000 */
[----:B--2---:R-:W-:-:S05]  /*08f0*/  SEL R0, R52, RZ, P1 ;  /* 0x000000ff34007207 */ /* 0x004fca0000800000 */
[----:B------:R-:W-:-:S04]  /*0900*/  FADD R0, R0, 0.0010000000474974513054 ;  /* 0x3a83126f00007421 */ /* 0x000fc80000000000 */
[----:B------:R0:W1:Y:S01]  /*0910*/  MUFU.SQRT R11, R0 ;  /* 0x00000000000b7308 */ /* 0x0000620000002000 */
[----:B------:R-:W-:Y:S02]  /*0920*/  SEL R4, R53, RZ, P1 ;  /* 0x000000ff35047207 */ /* 0x000fe40000800000 */
[----:B------:R-:W-:Y:S02]  /*0930*/  SEL R31, R44, RZ, P2 ;  /* 0x000000ff2c1f7207 */ /* 0x000fe40001000000 */
[----:B0-----:R-:W-:Y:S01]  /*0940*/  SEL R0, R54, RZ, P1 ;  /* 0x000000ff36007207 */ /* 0x001fe20000800000 */
[----:B------:R-:W-:Y:S02]  /*0950*/  FADD R4, R4, 0.0010000000474974513054 ;  /* 0x3a83126f04047421 */ /* 0x000fe40000000000 */
[----:B------:R-:W-:Y:S01]  /*0960*/  FADD R32, R32, -R31 ;  /* 0x8000001f20207221 */ /* 0x000fe20000000000 */
[----:B------:R-:W-:Y:S01]  /*0970*/  SEL R30, R47, RZ, P2 ;  /* 0x000000ff2f1e7207 */ /* 0x000fe20001000000 */
[----:B------:R-:W-:Y:S01]  /*0980*/  FADD R0, R0, 0.0010000000474974513054 ;  /* 0x3a83126f00007421 */ /* 0x000fe20000000000 */
[----:B-1----:R-:W-:-:S02]  /*0990*/  FSETP.GT.AND P0, PT, R11, 8.50705917302346158658e+37, PT ;  /* 0x7e8000000b00780b */ /* 0x002fc40003f04000 */
[----:B------:R-:W-:Y:S01]  /*09a0*/  SEL R31, R46, RZ, P2 ;  /* 0x000000ff2e1f7207 */ /* 0x000fe20001000000 */
[----:B------:R0:W1:Y:S01]  /*09b0*/  MUFU.SQRT R48, R0 ;  /* 0x0000000000307308 */ /* 0x0000620000002000 */
[----:B------:R-:W2:Y:S01]  /*09c0*/  LDC.64 R46, c[0x0][0x298] ;  /* 0x0000a600ff2e7b82 */ /* 0x000ea20000000a00 */
[----:B------:R-:W-:Y:S02]  /*09d0*/  FSETP.GEU.AND P6, PT, R11, 1.175494350822287508e-38, PT ;  /* 0x008000000b00780b */ /* 0x000fe40003fce000 */
[----:B------:R-:W-:-:S04]  /*09e0*/  SEL R54, R33, RZ, P2 ;  /* 0x000000ff21367207 */ /* 0x000fc80001000000 */
[----:B------:R-:W3:Y:S01]  /*09f0*/  MUFU.SQRT R53, R4 ;  /* 0x0000000400357308 */ /* 0x000ee20000002000 */
[----:B0-----:R-:W-:Y:S02]  /*0a00*/  SEL R0, R18, RZ, P3 ;  /* 0x000000ff12007207 */ /* 0x001fe40001800000 */
[----:B------:R-:W-:Y:S02]  /*0a10*/  SEL R18, R17, RZ, P3 ;  /* 0x000000ff11127207 */ /* 0x000fe40001800000 */
[----:B------:R-:W-:Y:S02]  /*0a20*/  SEL R17, R45, RZ, P2 ;  /* 0x000000ff2d117207 */ /* 0x000fe40001000000 */
[----:B------:R-:W-:Y:S01]  /*0a30*/  SEL R52, R37, RZ, P4 ;  /* 0x000000ff25347207 */ /* 0x000fe20002000000 */
[----:B------:R-:W-:Y:S01]  /*0a40*/  FADD R45, R16, -R19 ;  /* 0x80000013102d7221 */ /* 0x000fe20000000000 */
[----:B------:R-:W-:Y:S01]  /*0a50*/  FADD R33, R18, -R29 ;  /* 0x8000001d12217221 */ /* 0x000fe20000000000 */
[----:B------:R-:W-:Y:S01]  /*0a60*/  FADD R54, R54, -R17 ;  /* 0x8000001136367221 */ /* 0x000fe20000000000 */
[----:B------:R-:W-:-:S02]  /*0a70*/  CS2R R16, SRZ ;  /* 0x0000000000107805 */ /* 0x000fc4000001ff00 */
[----:B------:R-:W-:Y:S02]  /*0a80*/  CS2R R18, SRZ ;  /* 0x0000000000127805 */ /* 0x000fe4000001ff00 */
[----:B------:R-:W-:Y:S01]  /*0a90*/  FSEL R38, R62, 1, P0 ;  /* 0x3f8000003e267808 */ /* 0x000fe20000000000 */
[----:B------:R-:W-:Y:S01]  /*0aa0*/  FADD R52, R49, -R52 ;  /* 0x8000003431347221 */ /* 0x000fe20000000000 */
[----:B------:R-:W-:-:S04]  /*0ab0*/  IMAD.WIDE R28, R5, 0x4, R66 ;  /* 0x00000004051c7825 */ /* 0x000fc800078e0242 */
[----:B------:R-:W-:Y:S01]  /*0ac0*/  @P0 FMUL R11, R11, 0.25 ;  /* 0x3e8000000b0b0820 */ /* 0x000fe20000400000 */
[----:B------:R-:W-:Y:S01]  /*0ad0*/  SEL R49, R55, RZ, P1 ;  /* 0x000000ff37317207 */ /* 0x000fe20000800000 */
[----:B------:R-:W-:Y:S01]  /*0ae0*/  @!P6 FMUL R38, R38, 16777216 ;  /* 0x4b8000002626e820 */ /* 0x000fe20000400000 */
[----:B-1----:R-:W-:Y:S01]  /*0af0*/  FSETP.GT.AND P5, PT, R48, 8.50705917302346158658e+37, PT ;  /* 0x7e8000003000780b */ /* 0x002fe20003fa4000 */
[----:B------:R-:W-:Y:S01]  /*0b00*/  @!P6 FMUL R11, R11, 16777216 ;  /* 0x4b8000000b0be820 */ /* 0x000fe20000400000 */
[----:B------:R0:W4:Y:S01]  /*0b10*/  @P2 LDG.E.EL.128 R16, desc[UR4][R28.64] ;  /* 0x000000041c102981 */ /* 0x000122000c2e1d00 */
[----:B---3--:R-:W-:Y:S01]  /*0b20*/  FSETP.GT.AND P6, PT, R53, 8.50705917302346158658e+37, PT ;  /* 0x7e8000003500780b */ /* 0x008fe20003fc4000 */
[----:B------:R-:W-:Y:S01]  /*0b30*/  FADD R49, R49, 0.0010000000474974513054 ;  /* 0x3a83126f31317421 */ /* 0x000fe20000000000 */
[----:B------:R-:W-:Y:S02]  /*0b40*/  SEL R35, R35, RZ, P2 ;  /* 0x000000ff23237207 */ /* 0x000fe40001000000 */
[----:B------:R-:W-:-:S02]  /*0b50*/  SEL R34, R34, RZ, P2 ;  /* 0x000000ff22227207 */ /* 0x000fc40001000000 */
[----:B------:R-:W-:Y:S02]  /*0b60*/  SEL R20, R20, RZ, P1 ;  /* 0x000000ff14147207 */ /* 0x000fe40000800000 */
[----:B------:R-:W-:Y:S02]  /*0b70*/  SEL R21, R21, RZ, P1 ;  /* 0x000000ff15157207 */ /* 0x000fe40000800000 */
[----:B0-----:R-:W-:Y:S02]  /*0b80*/  SEL R28, R41, RZ, P1 ;  /* 0x000000ff291c7207 */ /* 0x001fe40000800000 */
[----:B------:R-:W-:Y:S01]  /*0b90*/  SEL R29, R40, RZ, P1 ;  /* 0x000000ff281d7207 */ /* 0x000fe20000800000 */
[----:B------:R0:W1:Y:S01]  /*0ba0*/  MUFU.SQRT R4, R49 ;  /* 0x0000003100047308 */ /* 0x0000620000002000 */
[C---:B------:R-:W-:Y:S01]  /*0bb0*/  FSEL R36, R62.reuse, 1, P6 ;  /* 0x3f8000003e247808 */ /* 0x040fe20003000000 */
[----:B------:R-:W-:Y:S01]  /*0bc0*/  FADD R65, R21, -R28 ;  /* 0x8000001c15417221 */ /* 0x000fe20000000000 */
[----:B------:R-:W-:Y:S01]  /*0bd0*/  FSEL R37, R62, 1, P5 ;  /* 0x3f8000003e257808 */ /* 0x000fe20002800000 */
[----:B------:R-:W-:Y:S01]  /*0be0*/  FADD R62, R34, -R31 ;  /* 0x8000001f223e7221 */ /* 0x000fe20000000000 */
[----:B------:R-:W-:Y:S01]  /*0bf0*/  FADD R66, R20, -R29 ;  /* 0x8000001d14427221 */ /* 0x000fe20000000000 */
[----:B------:R-:W-:Y:S01]  /*0c00*/  CS2R R28, SRZ ;  /* 0x00000000001c7805 */ /* 0x000fe2000001ff00 */
[----:B--2---:R-:W-:-:S04]  /*0c10*/  IMAD.WIDE R20, R7, 0x4, R46 ;  /* 0x0000000407147825 */ /* 0x004fc800078e022e */
[----:B0-----:R-:W-:Y:S01]  /*0c20*/  FADD R49, R35, -R30 ;  /* 0x8000001e23317221 */ /* 0x001fe20000000000 */
[----:B------:R-:W-:-:S06]  /*0c30*/  CS2R R30, SRZ ;  /* 0x00000000001e7805 */ /* 0x000fcc000001ff00 */
[----:B------:R-:W2:Y:S01]  /*0c40*/  @P3 LDG.E.EL.128 R28, desc[UR4][R20.64+-0x900] ;  /* 0xfff70004141c3981 */ /* 0x000ea2000c2e1d00 */
[C---:B------:R-:W-:Y:S01]  /*0c50*/  FSETP.GEU.AND P0, PT, R53.reuse, 1.175494350822287508e-38, PT ;  /* 0x008000003500780b */ /* 0x040fe20003f0e000 */
[----:B------:R-:W-:Y:S01]  /*0c60*/  @P6 FMUL R53, R53, 0.25 ;  /* 0x3e80000035356820 */ /* 0x000fe20000400000 */
[C---:B------:R-:W-:Y:S01]  /*0c70*/  FSETP.GEU.AND P6, PT, R48.reuse, 1.175494350822287508e-38, PT ;  /* 0x008000003000780b */ /* 0x040fe20003fce000 */
[----:B------:R-:W-:Y:S01]  /*0c80*/  @P5 FMUL R48, R48, 0.25 ;  /* 0x3e80000030305820 */ /* 0x000fe20000400000 */
[----:B------:R-:W-:-:S09]  /*0c90*/  IMAD.MOV.U32 R55, RZ, RZ, 0x3e800000 ;  /* 0x3e800000ff377424 */ /* 0x000fd200078e00ff */
[----:B------:R-:W-:Y:S02]  /*0ca0*/  @!P0 FMUL R53, R53, 16777216 ;  /* 0x4b80000035358820 */ /* 0x000fe40000400000 */
[----:B------:R-:W-:Y:S01]  /*0cb0*/  @!P6 FMUL R48, R48, 16777216 ;  /* 0x4b8000003030e820 */ /* 0x000fe20000400000 */
[----:B------:R-:W-:Y:S01]  /*0cc0*/  @!P6 FMUL R37, R37, 16777216 ;  /* 0x4b8000002525e820 */ /* 0x000fe20000400000 */
[----:B-1----:R-:W-:Y:S01]  /*0cd0*/  FSETP.GT.AND P6, PT, R4, 8.50705917302346158658e+37, PT ;  /* 0x7e8000000400780b */ /* 0x002fe20003fc4000 */
[----:B------:R-:W-:Y:S01]  /*0ce0*/  @!P0 FMUL R36, R36, 16777216 ;  /* 0x4b80000024248820 */ /* 0x000fe20000400000 */
[----:B------:R-:W-:Y:S01]  /*0cf0*/  FADD R0, R0, -R39 ;  /* 0x8000002700007221 */ /* 0x000fe20000000000 */
[----:B------:R-:W-:Y:S02]  /*0d00*/  FSETP.GEU.AND P5, PT, R4, 1.175494350822287508e-38, PT ;  /* 0x008000000400780b */ /* 0x000fe40003fae000 */
[----:B------:R-:W-:-:S08]  /*0d10*/  FSEL R39, R55, 1, P6 ;  /* 0x3f80000037277808 */ /* 0x000fd00003000000 */
[----:B------:R-:W-:Y:S01]  /*0d20*/  @P6 FMUL R4, R4, 0.25 ;  /* 0x3e80000004046820 */ /* 0x000fe20000400000 */
[----:B------:R-:W-:Y:S02]  /*0d30*/  SEL R23, R23, RZ, P1 ;  /* 0x000000ff17177207 */ /* 0x000fe40000800000 */
[----:B------:R-:W-:-:S05]  /*0d40*/  SEL R34, R43, RZ, P1 ;  /* 0x000000ff2b227207 */ /* 0x000fca0000800000 */
[----:B------:R-:W-:Y:S01]  /*0d50*/  FADD R60, R23, -R34 ;  /* 0x80000022173c7221 */ /* 0x000fe20000000000 */
[----:B------:R-:W-:Y:S02]  /*0d60*/  SEL R22, R22, RZ, P1 ;  /* 0x000000ff16167207 */ /* 0x000fe40000800000 */
[----:B------:R-:W-:Y:S01]  /*0d70*/  SEL R67, R42, RZ, P1 ;  /* 0x000000ff2a437207 */ /* 0x000fe20000800000 */
[----:B------:R-:W-:Y:S01]  /*0d80*/  @!P5 FMUL R4, R4, 16777216 ;  /* 0x4b8000000404d820 */ /* 0x000fe20000400000 */
[----:B------:R-:W-:Y:S01]  /*0d90*/  @!P5 FMUL R39, R39, 16777216 ;  /* 0x4b8000002727d820 */ /* 0x000fe20000400000 */
[----:B------:R-:W0:Y:S02]  /*0da0*/  MUFU.RCP R35, R11 ;  /* 0x0000000b00237308 */ /* 0x000e240000001000 */
[----:B------:R-:W-:-:S06]  /*0db0*/  FADD R67, R22, -R67 ;  /* 0x8000004316437221 */ /* 0x000fcc0000000000 */
[----:B------:R-:W1:Y:S08]  /*0dc0*/  MUFU.RCP R53, R53 ;  /* 0x0000003500357308 */ /* 0x000e700000001000 */
[----:B------:R-:W3:Y:S01]  /*0dd0*/  MUFU.RCP R48, R48 ;  /* 0x0000003000307308 */ /* 0x000ee20000001000 */
[----:B0-----:R-:W-:Y:S01]  /*0de0*/  FMUL R35, R35, R38 ;  /* 0x0000002623237220 */ /* 0x001fe20000400000 */
[----:B-1----:R-:W-:Y:S01]  /*0df0*/  FMUL R36, R53, R36 ;  /* 0x0000002435247220 */ /* 0x002fe20000400000 */
[----:B------:R-:W-:-:S02]  /*0e00*/  IMAD.MOV.U32 R53, RZ, RZ, 0x3e800000 ;  /* 0x3e800000ff357424 */ /* 0x000fc400078e00ff */
[----:B---3--:R-:W-:Y:S01]  /*0e10*/  FMUL R38, R48, R37 ;  /* 0x0000002530267220 */ /* 0x008fe20000400000 */
[----:B------:R-:W-:Y:S01]  /*0e20*/  FMUL R65, R36, R65 ;  /* 0x0000004124417220 */ /* 0x000fe20000400000 */
[----:B------:R-:W-:Y:S01]  /*0e30*/  FMUL R66, R35, R66 ;  /* 0x0000004223427220 */ /* 0x000fe20000400000 */
[----:B--2---:R-:W-:-:S05]  /*0e40*/  SEL R28, R28, RZ, P3 ;  /* 0x000000ff1c1c7207 */ /* 0x004fca0001800000 */
[----:B------:R-:W-:-:S04]  /*0e50*/  FADD R28, R28, 0.0010000000474974513054 ;  /* 0x3a83126f1c1c7421 */ /* 0x000fc80000000000 */
[----:B------:R-:W0:Y:S02]  /*0e60*/  MUFU.SQRT R20, R28 ;  /* 0x0000001c00147308 */ /* 0x000e240000002000 */
[C---:B0-----:R-:W-:Y:S02]  /*0e70*/  FSETP.GT.AND P0, PT, R20.reuse, 8.50705917302346158658e+37, PT ;  /* 0x7e8000001400780b */ /* 0x041fe40003f04000 */
[----:B------:R-:W-:Y:S02]  /*0e80*/  FSETP.GEU.AND P6, PT, R20, 1.175494350822287508e-38, PT ;  /* 0x008000001400780b */ /* 0x000fe40003fce000 */
[----:B------:R-:W-:-:S09]  /*0e90*/  FSEL R21, R55, 1, P0 ;  /* 0x3f80000037157808 */ /* 0x000fd20000000000 */
[----:B------:R-:W-:Y:S01]  /*0ea0*/  @P0 FMUL R20, R20, 0.25 ;  /* 0x3e80000014140820 */ /* 0x000fe20000400000 */
[----:B------:R-:W-:Y:S02]  /*0eb0*/  ISETP.NE.AND P0, PT, R3, RZ, PT ;  /* 0x000000ff0300720c */ /* 0x000fe40003f05270 */
[----:B------:R-:W-:-:S05]  /*0ec0*/  SEL R3, R29, RZ, P3 ;  /* 0x000000ff1d037207 */ /* 0x000fca0001800000 */
[----:B------:R-:W-:Y:S01]  /*0ed0*/  FADD R3, R3, 0.0010000000474974513054 ;  /* 0x3a83126f03037421 */ /* 0x000fe20000000000 */
[----:B------:R-:W-:-:S03]  /*0ee0*/  SEL R28, R30, RZ, P3 ;  /* 0x000000ff1e1c7207 */ /* 0x000fc60001800000 */
[----:B------:R-:W0:Y:S02]  /*0ef0*/  MUFU.SQRT R23, R3 ;  /* 0x0000000300177308 */ /* 0x000e240000002000 */
[----:B------:R-:W-:Y:S01]  /*0f00*/  FADD R28, R28, 0.0010000000474974513054 ;  /* 0x3a83126f1c1c7421 */ /* 0x000fe20000000000 */
[----:B------:R-:W-:Y:S01]  /*0f10*/  @!P6 FMUL R20, R20, 16777216 ;  /* 0x4b8000001414e820 */ /* 0x000fe20000400000 */
[----:B------:R-:W-:-:S04]  /*0f20*/  @!P6 FMUL R21, R21, 16777216 ;  /* 0x4b8000001515e820 */ /* 0x000fc80000400000 */
[----:B------:R1:W2:Y:S01]  /*0f30*/  MUFU.SQRT R30, R28 ;  /* 0x0000001c001e7308 */ /* 0x0002a20000002000 */
[----:B----4-:R-:W-:Y:S02]  /*0f40*/  SEL R16, R16, RZ, P2 ;  /* 0x000000ff10107207 */ /* 0x010fe40001000000 */
[----:B0-----:R-:W-:-:S03]  /*0f50*/  FSETP.GT.AND P6, PT, R23, 8.50705917302346158658e+37, PT ;  /* 0x7e8000001700780b */ /* 0x001fc60003fc4000 */
[----:B------:R-:W-:Y:S01]  /*0f60*/  FADD R29, R16, 0.0010000000474974513054 ;  /* 0x3a83126f101d7421 */ /* 0x000fe20000000000 */
[----:B-1----:R-:W-:Y:S02]  /*0f70*/  P2R R28, PR, RZ, 0x2 ;  /* 0x00000002ff1c7803 */ /* 0x002fe40000000000 */
[----:B------:R-:W-:Y:S01]  /*0f80*/  FSETP.GEU.AND P5, PT, R23, 1.175494350822287508e-38, PT ;  /* 0x008000001700780b */ /* 0x000fe20003fae000 */
[----:B------:R-:W0:Y:S01]  /*0f90*/  MUFU.SQRT R16, R29 ;  /* 0x0000001d00107308 */ /* 0x000e220000002000 */
[C---:B--2---:R-:W-:Y:S02]  /*0fa0*/  FSETP.GT.AND P1, PT, R30.reuse, 8.50705917302346158658e+37, PT ;  /* 0x7e8000001e00780b */ /* 0x044fe40003f24000 */
[----:B------:R-:W-:Y:S02]  /*0fb0*/  FSEL R34, R55, 1, P6 ;  /* 0x3f80000037227808 */ /* 0x000fe40003000000 */
[----:B------:R-:W-:Y:S01]  /*0fc0*/  SEL R17, R17, RZ, P2 ;  /* 0x000000ff11117207 */ /* 0x000fe20001000000 */
[----:B------:R-:W-:Y:S01]  /*0fd0*/  @P6 FMUL R23, R23, 0.25 ;  /* 0x3e80000017176820 */ /* 0x000fe20000400000 */
[----:B------:R-:W-:-:S03]  /*0fe0*/  FSETP.GEU.AND P6, PT, R30, 1.175494350822287508e-38, PT ;  /* 0x008000001e00780b */ /* 0x000fc60003fce000 */
[----:B------:R-:W-:Y:S01]  /*0ff0*/  FADD R17, R17, 0.0010000000474974513054 ;  /* 0x3a83126f11117421 */ /* 0x000fe20000000000 */
[----:B------:R-:W-:-:S03]  /*1000*/  FSEL R22, R55, 1, P1 ;  /* 0x3f80000037167808 */ /* 0x000fc60000800000 */
[----:B------:R-:W-:Y:S01]  /*1010*/  @P1 FMUL R30, R30, 0.25 ;  /* 0x3e8000001e1e1820 */ /* 0x000fe20000400000 */
[----:B------:R-:W1:Y:S05]  /*1020*/  MUFU.SQRT R11, R17 ;  /* 0x00000011000b7308 */ /* 0x000e6a0000002000 */
[----:B------:R-:W-:Y:S01]  /*1030*/  @!P6 FMUL R30, R30, 16777216 ;  /* 0x4b8000001e1ee820 */ /* 0x000fe20000400000 */
[----:B------:R-:W-:Y:S01]  /*1040*/  @!P6 FMUL R22, R22, 16777216 ;  /* 0x4b8000001616e820 */ /* 0x000fe20000400000 */
[----:B0-----:R-:W-:Y:S02]  /*1050*/  FSETP.GT.AND P6, PT, R16, 8.50705917302346158658e+37, PT ;  /* 0x7e8000001000780b */ /* 0x001fe40003fc4000 */
[----:B------:R-:W-:Y:S01]  /*1060*/  SEL R18, R18, RZ, P2 ;  /* 0x000000ff12127207 */ /* 0x000fe20001000000 */
[----:B------:R-:W-:Y:S01]  /*1070*/  @!P5 FMUL R23, R23, 16777216 ;  /* 0x4b8000001717d820 */ /* 0x000fe20000400000 */
[----:B------:R-:W-:-:S03]  /*1080*/  @!P5 FMUL R34, R34, 16777216 ;  /* 0x4b8000002222d820 */ /* 0x000fc60000400000 */
[----:B------:R-:W-:Y:S01]  /*1090*/  FADD R18, R18, 0.0010000000474974513054 ;  /* 0x3a83126f12127421 */ /* 0x000fe20000000000 */
[----:B-1----:R-:W-:Y:S02]  /*10a0*/  FSETP.GT.AND P5, PT, R11, 8.50705917302346158658e+37, PT ;  /* 0x7e8000000b00780b */ /* 0x002fe40003fa4000 */
[C---:B------:R-:W-:Y:S01]  /*10b0*/  FSETP.GEU.AND P1, PT, R16.reuse, 1.175494350822287508e-38, PT ;  /* 0x008000001000780b */ /* 0x040fe20003f2e000 */
[----:B------:R-:W0:Y:S01]  /*10c0*/  MUFU.SQRT R17, R18 ;  /* 0x0000001200117308 */ /* 0x000e220000002000 */
[----:B------:R-:W-:Y:S01]  /*10d0*/  FSEL R3, R55, 1, P6 ;  /* 0x3f80000037037808 */ /* 0x000fe20003000000 */
[----:B------:R-:W-:Y:S01]  /*10e0*/  @P6 FMUL R16, R16, 0.25 ;  /* 0x3e80000010106820 */ /* 0x000fe20000400000 */
[----:B------:R-:W-:Y:S02]  /*10f0*/  FSETP.GEU.AND P6, PT, R11, 1.175494350822287508e-38, PT ;  /* 0x008000000b00780b */ /* 0x000fe40003fce000 */
[----:B------:R-:W-:Y:S02]  /*1100*/  SEL R19, R19, RZ, P2 ;  /* 0x000000ff13137207 */ /* 0x000fe40001000000 */
[----:B------:R-:W-:-:S03]  /*1110*/  FSEL R47, R53, 1, P5 ;  /* 0x3f800000352f7808 */ /* 0x000fc60002800000 */
[----:B------:R-:W-:Y:S01]  /*1120*/  FADD R19, R19, 0.0010000000474974513054 ;  /* 0x3a83126f13137421 */ /* 0x000fe20000000000 */
[----:B------:R-:W-:-:S03]  /*1130*/  @P5 FMUL R11, R11, 0.25 ;  /* 0x3e8000000b0b5820 */ /* 0x000fc60000400000 */
[----:B------:R-:W1:Y:S02]  /*1140*/  MUFU.SQRT R37, R19 ;  /* 0x0000001300257308 */ /* 0x000e640000002000 */
[----:B------:R-:W-:Y:S01]  /*1150*/  @!P6 FMUL R11, R11, 16777216 ;  /* 0x4b8000000b0be820 */ /* 0x000fe20000400000 */
[----:B------:R-:W-:Y:S01]  /*1160*/  @!P6 FMUL R47, R47, 16777216 ;  /* 0x4b8000002f2fe820 */ /* 0x000fe20000400000 */
[----:B0-----:R-:W-:Y:S02]  /*1170*/  FSETP.GT.AND P6, PT, R17, 8.50705917302346158658e+37, PT ;  /* 0x7e8000001100780b */ /* 0x001fe40003fc4000 */
[----:B------:R-:W-:Y:S01]  /*1180*/  P2R R29, PR, RZ, 0x4 ;  /* 0x00000004ff1d7803 */ /* 0x000fe20000000000 */
[----:B------:R-:W-:Y:S01]  /*1190*/  @!P1 FMUL R16, R16, 16777216 ;  /* 0x4b80000010109820 */ /* 0x000fe20000400000 */
[----:B------:R-:W-:Y:S01]  /*11a0*/  @!P1 FMUL R3, R3, 16777216 ;  /* 0x4b80000003039820 */ /* 0x000fe20000400000 */
[----:B------:R-:W-:Y:S02]  /*11b0*/  ISETP.NE.AND P5, PT, R2, RZ, PT ;  /* 0x000000ff0200720c */ /* 0x000fe40003fa5270 */
[----:B------:R-:W-:-:S02]  /*11c0*/  FSETP.GEU.AND P1, PT, R17, 1.175494350822287508e-38, PT ;  /* 0x008000001100780b */ /* 0x000fc40003f2e000 */
[----:B-1----:R-:W-:-:S04]  /*11d0*/  FSETP.GT.AND P2, PT, R37, 8.50705917302346158658e+37, PT ;  /* 0x7e8000002500780b */ /* 0x002fc80003f44000 */
[----:B------:R-:W-:Y:S01]  /*11e0*/  @P6 FMUL R17, R17, 0.25 ;  /* 0x3e80000011116820 */ /* 0x000fe20000400000 */
[----:B------:R-:W-:Y:S02]  /*11f0*/  FSEL R2, R53, 1, P6 ;  /* 0x3f80000035027808 */ /* 0x000fe40003000000 */
[----:B------:R-:W-:-:S06]  /*1200*/  FSETP.GEU.AND P6, PT, R37, 1.175494350822287508e-38, PT ;  /* 0x008000002500780b */ /* 0x000fcc0003fce000 */
[----:B------:R-:W-:-:S07]  /*1210*/  @P2 FMUL R37, R37, 0.25 ;  /* 0x3e80000025252820 */ /* 0x000fce0000400000 */
[----:B------:R-:W-:-:S06]  /*1220*/  @!P6 FMUL R37, R37, 16777216 ;  /* 0x4b8000002525e820 */ /* 0x000fcc0000400000 */
[----:B------:R-:W0:Y:S01]  /*1230*/  MUFU.RCP R37, R37 ;  /* 0x0000002500257308 */ /* 0x000e220000001000 */
[----:B------:R-:W-:-:S05]  /*1240*/  FSEL R18, R53, 1, P2 ;  /* 0x3f80000035127808 */ /* 0x000fca0001000000 */
[----:B------:R-:W-:Y:S01]  /*1250*/  @!P6 FMUL R18, R18, 16777216 ;  /* 0x4b8000001212e820 */ /* 0x000fe20000400000 */
[----:B------:R-:W-:-:S03]  /*1260*/  @!P1 FMUL R17, R17, 16777216 ;  /* 0x4b80000011119820 */ /* 0x000fc60000400000 */
[----:B0-----:R-:W-:Y:S02]  /*1270*/  FMUL R18, R37, R18 ;  /* 0x0000001225127220 */ /* 0x001fe40000400000 */
[----:B------:R-:W0:Y:S01]  /*1280*/  LDC.64 R36, c[0x0][0x270] ;  /* 0x00009c00ff247b82 */ /* 0x000e220000000a00 */
[----:B------:R-:W1:Y:S01]  /*1290*/  MUFU.RCP R17, R17 ;  /* 0x0000001100117308 */ /* 0x000e620000001000 */
[----:B------:R-:W-:-:S07]  /*12a0*/  SEL R31, R31, RZ, P3 ;  /* 0x000000ff1f1f7207 */ /* 0x000fce0001800000 */
[----:B------:R-:W2:Y:S01]  /*12b0*/  MUFU.RCP R16, R16 ;  /* 0x0000001000107308 */ /* 0x000ea20000001000 */
[----:B------:R-:W-:Y:S01]  /*12c0*/  @!P1 FMUL R2, R2, 16777216 ;  /* 0x4b80000002029820 */ /* 0x000fe20000400000 */
[----:B------:R-:W-:Y:S01]  /*12d0*/  FADD R19, R31, 0.0010000000474974513054 ;  /* 0x3a83126f1f137421 */ /* 0x000fe20000000000 */
[----:B------:R-:W-:Y:S02]  /*12e0*/  FMUL R49, R18, R49 ;  /* 0x0000003112317220 */ /* 0x000fe40000400000 */
[----:B-1----:R-:W-:-:S03]  /*12f0*/  FMUL R31, R17, R2 ;  /* 0x00000002111f7220 */ /* 0x002fc60000400000 */
[----:B------:R1:W-:Y:S01]  /*1300*/  MUFU.SQRT R41, R19 ;  /* 0x0000001300297308 */ /* 0x0003e20000002000 */
[----:B--2---:R-:W-:Y:S01]  /*1310*/  FMUL R35, R16, R3 ;  /* 0x0000000310237220 */ /* 0x004fe20000400000 */
[----:B------:R-:W-:Y:S02]  /*1320*/  CS2R R16, SRZ ;  /* 0x0000000000107805 */ /* 0x000fe4000001ff00 */
[----:B-1----:R-:W-:Y:S01]  /*1330*/  CS2R R18, SRZ ;  /* 0x0000000000127805 */ /* 0x002fe2000001ff00 */
[----:B0-----:R-:W-:-:S05]  /*1340*/  IMAD.WIDE R2, R7, 0x4, R36 ;  /* 0x0000000407027825 */ /* 0x001fca00078e0224 */
[----:B------:R-:W2:Y:S01]  /*1350*/  @P5 LDG.E.EL.128 R16, desc[UR4][R2.64+-0x600] ;  /* 0xfffa000402105981 */ /* 0x000ea2000c2e1d00 */
[----:B------:R-:W-:Y:S02]  /*1360*/  FMUL R67, R38, R67 ;  /* 0x0000004326437220 */ /* 0x000fe40000400000 */
[----:B------:R-:W0:Y:S02]  /*1370*/  MUFU.RCP R38, R11 ;  /* 0x0000000b00267308 */ /* 0x000e240000001000 */
[----:B0-----:R-:W-:-:S04]  /*1380*/  FMUL R47, R38, R47 ;  /* 0x0000002f262f7220 */ /* 0x001fc80000400000 */
[----:B------:R-:W-:Y:S02]  /*1390*/  FMUL R47, R47, R54 ;  /* 0x000000362f2f7220 */ /* 0x000fe40000400000 */
[----:B------:R-:W0:Y:S01]  /*13a0*/  LDC.64 R54, c[0x0][0x270] ;  /* 0x00009c00ff367b82 */ /* 0x000e220000000a00 */
[C---:B------:R-:W-:Y:S01]  /*13b0*/  FSETP.GT.AND P6, PT, R41.reuse, 8.50705917302346158658e+37, PT ;  /* 0x7e8000002900780b */ /* 0x040fe20003fc4000 */
[----:B------:R-:W-:Y:S01]  /*13c0*/  MUFU.RCP R20, R20 ;  /* 0x0000001400147308 */ /* 0x000fe20000001000 */
[----:B------:R-:W-:-:S07]  /*13d0*/  FSETP.GEU.AND P1, PT, R41, 1.175494350822287508e-38, PT ;  /* 0x008000002900780b */ /* 0x000fce0003f2e000 */
[----:B------:R-:W1:Y:S04]  /*13e0*/  MUFU.RCP R23, R23 ;  /* 0x0000001700177308 */ /* 0x000e680000001000 */
[----:B------:R-:W-:-:S04]  /*13f0*/  @P6 FMUL R41, R41, 0.25 ;  /* 0x3e80000029296820 */ /* 0x000fc80000400000 */
[----:B------:R-:W-:-:S04]  /*1400*/  @!P1 FMUL R41, R41, 16777216 ;  /* 0x4b80000029299820 */ /* 0x000fc80000400000 */
[----:B------:R-:W-:Y:S01]  /*1410*/  MUFU.RCP R43, R41 ;  /* 0x00000029002b7308 */ /* 0x000fe20000001000 */
[----:B-1----:R-:W-:Y:S01]  /*1420*/  FMUL R34, R23, R34 ;  /* 0x0000002217227220 */ /* 0x002fe20000400000 */
[----:B--2---:R-:W-:Y:S02]  /*1430*/  SEL R3, R18, RZ, P5 ;  /* 0x000000ff12037207 */ /* 0x004fe40002800000 */
[----:B------:R-:W-:-:S03]  /*1440*/  SEL R2, R17, RZ, P5 ;  /* 0x000000ff11027207 */ /* 0x000fc60002800000 */
[----:B------:R-:W-:Y:S02]  /*1450*/  FADD R3, R3, 0.0010000000474974513054 ;  /* 0x3a83126f03037421 */ /* 0x000fe40000000000 */
[----:B------:R-:W-:Y:S02]  /*1460*/  FADD R2, R2, 0.0010000000474974513054 ;  /* 0x3a83126f02027421 */ /* 0x000fe40000000000 */
[----:B------:R-:W-:Y:S08]  /*1470*/  MUFU.SQRT R36, R3 ;  /* 0x0000000300247308 */ /* 0x000ff00000002000 */
[----:B------:R-:W1:Y:S08]  /*1480*/  MUFU.RCP R3, R30 ;  /* 0x0000001e00037308 */ /* 0x000e700000001000 */
[----:B------:R2:W-:Y:S02]  /*1490*/  MUFU.SQRT R38, R2 ;  /* 0x0000000200267308 */ /* 0x0005e40000002000 */
[----:B--2---:R-:W-:Y:S01]  /*14a0*/  SEL R2, R19, RZ, P5 ;  /* 0x000000ff13027207 */ /* 0x004fe20002800000 */
[----:B-1----:R-:W-:-:S04]  /*14b0*/  FMUL R46, R3, R22 ;  /* 0x00000016032e7220 */ /* 0x002fc80000400000 */
[----:B------:R-:W-:-:S04]  /*14c0*/  FADD R2, R2, 0.0010000000474974513054 ;  /* 0x3a83126f02027421 */ /* 0x000fc80000000000 */
[----:B------:R0:W-:Y:S01]  /*14d0*/  MUFU.SQRT R37, R2 ;  /* 0x0000000200257308 */ /* 0x0001e20000002000 */
[----:B------:R-:W-:Y:S01]  /*14e0*/  SEL R16, R16, RZ, P5 ;  /* 0x000000ff10107207 */ /* 0x000fe20002800000 */
[----:B0-----:R-:W-:Y:S02]  /*14f0*/  IMAD.WIDE R2, R5, 0x4, R54 ;  /* 0x0000000405027825 */ /* 0x001fe400078e0236 */
[----:B------:R-:W0:Y:S02]  /*1500*/  LDC.64 R54, c[0x0][0x298] ;  /* 0x0000a600ff367b82 */ /* 0x000e240000000a00 */
[----:B------:R-:W-:-:S04]  /*1510*/  FADD R16, R16, 0.0010000000474974513054 ;  /* 0x3a83126f10107421 */ /* 0x000fc80000000000 */
[----:B------:R1:W2:Y:S01]  /*1520*/  MUFU.SQRT R11, R16 ;  /* 0x00000010000b7308 */ /* 0x0002a20000002000 */
[----:B------:R-:W-:Y:S01]  /*1530*/  CS2R R18, SRZ ;  /* 0x0000000000127805 */ /* 0x000fe2000001ff00 */
[----:B-1----:R-:W-:-:S04]  /*1540*/  FMUL R16, R20, R21 ;  /* 0x0000001514107220 */ /* 0x002fc80000400000 */
[----:B------:R-:W-:Y:S01]  /*1550*/  FMUL R41, R16, R45 ;  /* 0x0000002d10297220 */ /* 0x000fe20000400000 */
[----:B------:R-:W-:Y:S02]  /*1560*/  CS2R R16, SRZ ;  /* 0x0000000000107805 */ /* 0x000fe4000001ff00 */
[----:B------:R-:W-:Y:S02]  /*1570*/  CS2R R20, SRZ ;  /* 0x0000000000147805 */ /* 0x000fe4000001ff00 */
[----:B------:R-:W-:Y:S02]  /*1580*/  CS2R R22, SRZ ;  /* 0x0000000000167805 */ /* 0x000fe4000001ff00 */
[----:B------:R0:W3:Y:S02]  /*1590*/  @P0 LDG.E.EL.128 R16, desc[UR4][R2.64+-0x600] ;  /* 0xfffa000402100981 */ /* 0x0000e4000c2e1d00 */
[----:B0-----:R-:W-:-:S05]  /*15a0*/  IMAD.WIDE R2, R5, 0x4, R54 ;  /* 0x0000000405027825 */ /* 0x001fca00078e0236 */
[----:B------:R-:W4:Y:S01]  /*15b0*/  @P4 LDG.E.EL.128 R20, desc[UR4][R2.64+-0x900] ;  /* 0xfff7000402144981 */ /* 0x000f22000c2e1d00 */
[----:B--2---:R-:W-:Y:S02]  /*15c0*/  FSETP.GT.AND P2, PT, R11, 8.50705917302346158658e+37, PT ;  /* 0x7e8000000b00780b */ /* 0x004fe40003f44000 */
[----:B------:R-:W-:Y:S02]  /*15d0*/  FSEL R42, R53, 1, P6 ;  /* 0x3f800000352a7808 */ /* 0x000fe40003000000 */
[----:B------:R-:W-:Y:S01]  /*15e0*/  FSETP.GEU.AND P6, PT, R11, 1.175494350822287508e-38, PT ;  /* 0x008000000b00780b */ /* 0x000fe20003fce000 */
[----:B------:R-:W-:Y:S01]  /*15f0*/  FMUL R62, R31, R62 ;  /* 0x0000003e1f3e7220 */ /* 0x000fe20000400000 */
[----:B------:R-:W-:-:S07]  /*1600*/  FSEL R31, R53, 1, P2 ;  /* 0x3f800000351f7808 */ /* 0x000fce0001000000 */
[----:B------:R-:W-:-:S04]  /*1610*/  @P2 FMUL R11, R11, 0.25 ;  /* 0x3e8000000b0b2820 */ /* 0x000fc80000400000 */
[----:B------:R-:W-:Y:S01]  /*1620*/  @!P6 FMUL R11, R11, 16777216 ;  /* 0x4b8000000b0be820 */ /* 0x000fe20000400000 */
[----:B------:R-:W-:Y:S01]  /*1630*/  @!P6 FMUL R31, R31, 16777216 ;  /* 0x4b8000001f1fe820 */ /* 0x000fe20000400000 */
[----:B------:R-:W-:Y:S01]  /*1640*/  FSETP.GT.AND P6, PT, R38, 8.50705917302346158658e+37, PT ;  /* 0x7e8000002600780b */ /* 0x000fe20003fc4000 */
[----:B------:R-:W-:Y:S01]  /*1650*/  @!P1 FMUL R42, R42, 16777216 ;  /* 0x4b8000002a2a9820 */ /* 0x000fe20000400000 */
[----:B------:R-:W-:Y:S01]  /*1660*/  FSETP.GT.AND P2, PT, R36, 8.50705917302346158658e+37, PT ;  /* 0x7e8000002400780b */ /* 0x000fe20003f44000 */
[----:B------:R-:W-:Y:S01]  /*1670*/  FMUL R48, R35, R32 ;  /* 0x0000002023307220 */ /* 0x000fe20000400000 */
[----:B------:R-:W-:Y:S02]  /*1680*/  FSETP.GEU.AND P1, PT, R38, 1.175494350822287508e-38, PT ;  /* 0x008000002600780b */ /* 0x000fe40003f2e000 */
[----:B------:R-:W-:Y:S01]  /*1690*/  FSEL R32, R53, 1, P6 ;  /* 0x3f80000035207808 */ /* 0x000fe20003000000 */
[----:B------:R-:W-:Y:S01]  /*16a0*/  FMUL R43, R43, R42 ;  /* 0x0000002a2b2b7220 */ /* 0x000fe20000400000 */
[----:B------:R-:W-:-:S05]  /*16b0*/  FMUL R42, R34, R33 ;  /* 0x00000021222a7220 */ /* 0x000fca0000400000 */
[----:B------:R-:W-:Y:S01]  /*16c0*/  @P6 FMUL R38, R38, 0.25 ;  /* 0x3e80000026266820 */ /* 0x000fe20000400000 */
[C---:B------:R-:W-:Y:S01]  /*16d0*/  FSETP.GEU.AND P6, PT, R36.reuse, 1.175494350822287508e-38, PT ;  /* 0x008000002400780b */ /* 0x040fe20003fce000 */
[----:B------:R-:W-:Y:S01]  /*16e0*/  @P2 FMUL R36, R36, 0.25 ;  /* 0x3e80000024242820 */ /* 0x000fe20000400000 */
[----:B------:R-:W-:-:S11]  /*16f0*/  FSEL R35, R53, 1, P2 ;  /* 0x3f80000035237808 */ /* 0x000fd60001000000 */
[----:B------:R-:W-:Y:S01]  /*1700*/  @!P6 FMUL R36, R36, 16777216 ;  /* 0x4b8000002424e820 */ /* 0x000fe20000400000 */
[----:B------:R-:W-:Y:S01]  /*1710*/  @!P6 FMUL R35, R35, 16777216 ;  /* 0x4b8000002323e820 */ /* 0x000fe20000400000 */
[C---:B------:R-:W-:Y:S01]  /*1720*/  FSETP.GT.AND P6, PT, R37.reuse, 8.50705917302346158658e+37, PT ;  /* 0x7e8000002500780b */ /* 0x040fe20003fc4000 */
[----:B------:R-:W-:Y:S01]  /*1730*/  @!P1 FMUL R38, R38, 16777216 ;  /* 0x4b80000026269820 */ /* 0x000fe20000400000 */
[----:B------:R-:W-:Y:S01]  /*1740*/  @!P1 FMUL R32, R32, 16777216 ;  /* 0x4b80000020209820 */ /* 0x000fe20000400000 */
[----:B------:R-:W-:Y:S02]  /*1750*/  FSETP.GEU.AND P1, PT, R37, 1.175494350822287508e-38, PT ;  /* 0x008000002500780b */ /* 0x000fe40003f2e000 */
[----:B------:R-:W-:-:S08]  /*1760*/  FSEL R40, R53, 1, P6 ;  /* 0x3f80000035287808 */ /* 0x000fd00003000000 */
[----:B------:R-:W-:-:S03]  /*1770*/  @P6 FMUL R37, R37, 0.25 ;  /* 0x3e80000025256820 */ /* 0x000fc60000400000 */
[----:B------:R-:W-:Y:S01]  /*1780*/  @!P1 FMUL R40, R40, 16777216 ;  /* 0x4b80000028289820 */ /* 0x000fe20000400000 */
[----:B------:R-:W-:Y:S01]  /*1790*/  @!P1 FMUL R37, R37, 16777216 ;  /* 0x4b80000025259820 */ /* 0x000fe20000400000 */
[----:B------:R-:W-:Y:S01]  /*17a0*/  FMUL R43, R43, R10 ;  /* 0x0000000a2b2b7220 */ /* 0x000fe20000400000 */
[----:B------:R-:W-:Y:S02]  /*17b0*/  FMUL R46, R46, R0 ;  /* 0x000000002e2e7220 */ /* 0x000fe40000400000 */
[----:B------:R-:W0:Y:S08]  /*17c0*/  MUFU.RCP R0, R11 ;  /* 0x0000000b00007308 */ /* 0x000e300000001000 */
[----:B------:R-:W1:Y:S08]  /*17d0*/  MUFU.RCP R55, R38 ;  /* 0x0000002600377308 */ /* 0x000e700000001000 */
[----:B------:R-:W2:Y:S01]  /*17e0*/  MUFU.RCP R36, R36 ;  /* 0x0000002400247308 */ /* 0x000ea20000001000 */
[----:B0-----:R-:W-:-:S07]  /*17f0*/  FMUL R31, R0, R31 ;  /* 0x0000001f001f7220 */ /* 0x001fce0000400000 */
[----:B------:R-:W0:Y:S01]  /*1800*/  MUFU.RCP R37, R37 ;  /* 0x0000002500257308 */ /* 0x000e220000001000 */
[----:B-1----:R-:W-:Y:S01]  /*1810*/  FMUL R55, R55, R32 ;  /* 0x0000002037377220 */ /* 0x002fe20000400000 */
[----:B--2---:R-:W-:Y:S01]  /*1820*/  FMUL R35, R36, R35 ;  /* 0x0000002324237220 */ /* 0x004fe20000400000 */
[----:B0-----:R-:W-:Y:S02]  /*1830*/  FMUL R40, R37, R40 ;  /* 0x0000002825287220 */ /* 0x001fe40000400000 */
[----:B------:R-:W-:Y:S01]  /*1840*/  FMUL R55, R55, R58 ;  /* 0x0000003a37377220 */ /* 0x000fe20000400000 */
[----:B------:R-:W-:Y:S01]  /*1850*/  FMUL R58, R35, R59 ;  /* 0x0000003b233a7220 */ /* 0x000fe20000400000 */
[----:B------:R-:W-:Y:S01]  /*1860*/  FMUL R59, R40, R63 ;  /* 0x0000003f283b7220 */ /* 0x000fe20000400000 */
[----:B------:R-:W-:Y:S01]  /*1870*/  FMUL R50, R31, R50 ;  /* 0x000000321f327220 */ /* 0x000fe20000400000 */
[----:B----4-:R-:W-:-:S05]  /*1880*/  SEL R21, R21, RZ, P4 ;  /* 0x000000ff15157207 */ /* 0x010fca0002000000 */
[----:B------:R-:W-:-:S04]  /*1890*/  FADD R33, R21, 0.0010000000474974513054 ;  /* 0x3a83126f15217421 */ /* 0x000fc80000000000 */
[----:B------:R-:W0:Y:S01]  /*18a0*/  MUFU.SQRT R21, R33 ;  /* 0x0000002100157308 */ /* 0x000e220000002000 */
[----:B------:R-:W-:-:S05]  /*18b0*/  SEL R20, R20, RZ, P4 ;  /* 0x000000ff14147207 */ /* 0x000fca0002000000 */
[----:B------:R-:W-:Y:S01]  /*18c0*/  FADD R2, R20, 0.0010000000474974513054 ;  /* 0x3a83126f14027421 */ /* 0x000fe20000000000 */
[----:B------:R-:W-:-:S03]  /*18d0*/  SEL R22, R22, RZ, P4 ;  /* 0x000000ff16167207 */ /* 0x000fc60002000000 */
[----:B------:R-:W1:Y:S01]  /*18e0*/  MUFU.SQRT R33, R2 ;  /* 0x0000000200217308 */ /* 0x000e620000002000 */
[C---:B0-----:R-:W-:Y:S02]  /*18f0*/  FSETP.GT.AND P2, PT, R21.reuse, 8.50705917302346158658e+37, PT ;  /* 0x7e8000001500780b */ /* 0x041fe40003f44000 */
[----:B------:R-:W-:Y:S01]  /*1900*/  FSETP.GEU.AND P6, PT, R21, 1.175494350822287508e-38, PT ;  /* 0x008000001500780b */ /* 0x000fe20003fce000 */
[----:B------:R-:W-:Y:S01]  /*1910*/  FADD R3, R22, 0.0010000000474974513054 ;  /* 0x3a83126f16037421 */ /* 0x000fe20000000000 */
[----:B------:R-:W-:-:S03]  /*1920*/  FSEL R30, R53, 1, P2 ;  /* 0x3f800000351e7808 */ /* 0x000fc60001000000 */
[----:B------:R-:W0:Y:S06]  /*1930*/  MUFU.SQRT R34, R3 ;  /* 0x0000000300227308 */ /* 0x000e2c0000002000 */
[----:B------:R-:W-:Y:S02]  /*1940*/  @P2 FMUL R21, R21, 0.25 ;  /* 0x3e80000015152820 */ /* 0x000fe40000400000 */
[----:B------:R-:W-:Y:S02]  /*1950*/  @!P6 FMUL R30, R30, 16777216 ;  /* 0x4b8000001e1ee820 */ /* 0x000fe40000400000 */
[----:B------:R-:W-:Y:S01]  /*1960*/  @!P6 FMUL R21, R21, 16777216 ;  /* 0x4b8000001515e820 */ /* 0x000fe20000400000 */
[----:B-1----:R-:W-:-:S02]  /*1970*/  FSETP.GT.AND P6, PT, R33, 8.50705917302346158658e+37, PT ;  /* 0x7e8000002100780b */ /* 0x002fc40003fc4000 */
[----:B------:R-:W-:Y:S02]  /*1980*/  SEL R23, R23, RZ, P4 ;  /* 0x000000ff17177207 */ /* 0x000fe40002000000 */
[----:B0-----:R-:W-:-:S03]  /*1990*/  FSETP.GT.AND P2, PT, R34, 8.50705917302346158658e+37, PT ;  /* 0x7e8000002200780b */ /* 0x001fc60003f44000 */
[----:B------:R-:W-:Y:S01]  /*19a0*/  FADD R2, R23, 0.0010000000474974513054 ;  /* 0x3a83126f17027421 */ /* 0x000fe20000000000 */
[----:B------:R-:W-:Y:S02]  /*19b0*/  FSETP.GEU.AND P1, PT, R33, 1.175494350822287508e-38, PT ;  /* 0x008000002100780b */ /* 0x000fe40003f2e000 */
[----:B------:R-:W-:Y:S01]  /*19c0*/  FSEL R20, R53, 1, P6 ;  /* 0x3f80000035147808 */ /* 0x000fe20003000000 */
[----:B------:R-:W0:Y:S01]  /*19d0*/  MUFU.SQRT R44, R2 ;  /* 0x00000002002c7308 */ /* 0x000e220000002000 */
[----:B---3--:R-:W-:Y:S01]  /*19e0*/  SEL R16, R16, RZ, P0 ;  /* 0x000000ff10107207 */ /* 0x008fe20000000000 */
[----:B------:R-:W-:Y:S01]  /*19f0*/  @P6 FMUL R33, R33, 0.25 ;  /* 0x3e80000021216820 */ /* 0x000fe20000400000 */
[----:B------:R-:W-:-:S03]  /*1a00*/  FSETP.GEU.AND P6, PT, R34, 1.175494350822287508e-38, PT ;  /* 0x008000002200780b */ /* 0x000fc60003fce000 */
[----:B------:R-:W-:Y:S01]  /*1a10*/  FADD R16, R16, 0.0010000000474974513054 ;  /* 0x3a83126f10107421 */ /* 0x000fe20000000000 */
[----:B------:R-:W-:Y:S01]  /*1a20*/  FSEL R22, R53, 1, P2 ;  /* 0x3f80000035167808 */ /* 0x000fe20001000000 */
[----:B------:R-:W-:Y:S02]  /*1a30*/  @P2 FMUL R34, R34, 0.25 ;  /* 0x3e80000022222820 */ /* 0x000fe40000400000 */
[----:B------:R-:W1:Y:S01]  /*1a40*/  MUFU.SQRT R10, R16 ;  /* 0x00000010000a7308 */ /* 0x000e620000002000 */
[----:B------:R-:W-:-:S05]  /*1a50*/  SEL R17, R17, RZ, P0 ;  /* 0x000000ff11117207 */ /* 0x000fca0000000000 */
[----:B------:R-:W-:Y:S01]  /*1a60*/  @!P6 FMUL R34, R34, 16777216 ;  /* 0x4b8000002222e820 */ /* 0x000fe20000400000 */
[----:B------:R-:W-:Y:S01]  /*1a70*/  @!P6 FMUL R22, R22, 16777216 ;  /* 0x4b8000001616e820 */ /* 0x000fe20000400000 */
[----:B0-----:R-:W-:Y:S02]  /*1a80*/  FSETP.GT.AND P6, PT, R44, 8.50705917302346158658e+37, PT ;  /* 0x7e8000002c00780b */ /* 0x001fe40003fc4000 */
[----:B------:R-:W-:Y:S01]  /*1a90*/  SEL R18, R18, RZ, P0 ;  /* 0x000000ff12127207 */ /* 0x000fe20000000000 */
[----:B------:R-:W-:Y:S01]  /*1aa0*/  FADD R17, R17, 0.0010000000474974513054 ;  /* 0x3a83126f11117421 */ /* 0x000fe20000000000 */
[----:B------:R-:W-:Y:S01]  /*1ab0*/  @!P1 FMUL R33, R33, 16777216 ;  /* 0x4b80000021219820 */ /* 0x000fe20000400000 */
[----:B------:R-:W-:Y:S01]  /*1ac0*/  @!P1 FMUL R20, R20, 16777216 ;  /* 0x4b80000014149820 */ /* 0x000fe20000400000 */
[----:B-1----:R-:W-:Y:S01]  /*1ad0*/  FSETP.GT.AND P2, PT, R10, 8.50705917302346158658e+37, PT ;  /* 0x7e8000000a00780b */ /* 0x002fe20003f44000 */
[----:B------:R-:W-:Y:S01]  /*1ae0*/  FADD R18, R18, 0.0010000000474974513054 ;  /* 0x3a83126f12127421 */ /* 0x000fe20000000000 */
[----:B------:R-:W-:Y:S01]  /*1af0*/  FSETP.GEU.AND P1, PT, R44, 1.175494350822287508e-38, PT ;  /* 0x008000002c00780b */ /* 0x000fe20003f2e000 */
[----:B------:R-:W0:Y:S01]  /*1b00*/  MUFU.SQRT R3, R17 ;  /* 0x0000001100037308 */ /* 0x000e220000002000 */
[----:B------:R-:W-:-:S03]  /*1b10*/  FSEL R23, R53, 1, P6 ;  /* 0x3f80000035177808 */ /* 0x000fc60003000000 */
[----:B------:R-:W-:Y:S01]  /*1b20*/  @P6 FMUL R44, R44, 0.25 ;  /* 0x3e8000002c2c6820 */ /* 0x000fe20000400000 */
[----:B------:R-:W-:-:S03]  /*1b30*/  FSETP.GEU.AND P6, PT, R10, 1.175494350822287508e-38, PT ;  /* 0x008000000a00780b */ /* 0x000fc60003fce000 */
[----:B------:R-:W1:Y:S01]  /*1b40*/  MUFU.SQRT R2, R18 ;  /* 0x0000001200027308 */ /* 0x000e620000002000 */
[----:B------:R-:W-:Y:S01]  /*1b50*/  FSEL R38, R53, 1, P2 ;  /* 0x3f80000035267808 */ /* 0x000fe20001000000 */
[----:B------:R-:W-:Y:S01]  /*1b60*/  @P2 FMUL R10, R10, 0.25 ;  /* 0x3e8000000a0a2820 */ /* 0x000fe20000400000 */
[----:B------:R-:W-:Y:S01]  /*1b70*/  SEL R19, R19, RZ, P0 ;  /* 0x000000ff13137207 */ /* 0x000fe20000000000 */
[----:B------:R-:W-:-:S04]  /*1b80*/  @!P1 FMUL R44, R44, 16777216 ;  /* 0x4b8000002c2c9820 */ /* 0x000fc80000400000 */
[----:B------:R-:W-:Y:S02]  /*1b90*/  FADD R19, R19, 0.0010000000474974513054 ;  /* 0x3a83126f13137421 */ /* 0x000fe40000000000 */
[----:B------:R-:W-:Y:S01]  /*1ba0*/  @!P6 FMUL R10, R10, 16777216 ;  /* 0x4b8000000a0ae820 */ /* 0x000fe20000400000 */
[----:B------:R-:W-:Y:S01]  /*1bb0*/  @!P6 FMUL R38, R38, 16777216 ;  /* 0x4b8000002626e820 */ /* 0x000fe20000400000 */
[----:B0-----:R-:W-:Y:S01]  /*1bc0*/  FSETP.GT.AND P6, PT, R3, 8.50705917302346158658e+37, PT ;  /* 0x7e8000000300780b */ /* 0x001fe20003fc4000 */
[----:B------:R-:W-:Y:S01]  /*1bd0*/  @!P1 FMUL R23, R23, 16777216 ;  /* 0x4b80000017179820 */ /* 0x000fe20000400000 */
[----:B------:R-:W0:Y:S01]  /*1be0*/  MUFU.SQRT R0, R19 ;  /* 0x0000001300007308 */ /* 0x000e220000002000 */
[----:B-1----:R-:W-:Y:S02]  /*1bf0*/  FSETP.GT.AND P2, PT, R2, 8.50705917302346158658e+37, PT ;  /* 0x7e8000000200780b */ /* 0x002fe40003f44000 */
[----:B------:R-:W-:-:S05]  /*1c00*/  FSETP.GEU.AND P1, PT, R3, 1.175494350822287508e-38, PT ;  /* 0x008000000300780b */ /* 0x000fca0003f2e000 */
[----:B------:R-:W1:Y:S01]  /*1c10*/  MUFU.RCP R45, R34 ;  /* 0x00000022002d7308 */ /* 0x000e620000001000 */
[----:B------:R-:W-:Y:S02]  /*1c20*/  FSEL R11, R53, 1, P6 ;  /* 0x3f800000350b7808 */ /* 0x000fe40003000000 */
[----:B------:R-:W-:-:S05]  /*1c30*/  @P6 FMUL R3, R3, 0.25 ;  /* 0x3e80000003036820 */ /* 0x000fca0000400000 */
[----:B------:R-:W2:Y:S01]  /*1c40*/  MUFU.RCP R44, R44 ;  /* 0x0000002c002c7308 */ /* 0x000ea20000001000 */
[C---:B------:R-:W-:Y:S01]  /*1c50*/  FSETP.GEU.AND P6, PT, R2.reuse, 1.175494350822287508e-38, PT ;  /* 0x008000000200780b */ /* 0x040fe20003fce000 */
[----:B------:R-:W-:Y:S01]  /*1c60*/  @P2 FMUL R2, R2, 0.25 ;  /* 0x3e80000002022820 */ /* 0x000fe20000400000 */
[----:B------:R-:W-:Y:S02]  /*1c70*/  FSEL R36, R53, 1, P2 ;  /* 0x3f80000035247808 */ /* 0x000fe40001000000 */
[----:B------:R-:W-:Y:S01]  /*1c80*/  ISETP.NE.AND P2, PT, R29, RZ, PT ;  /* 0x000000ff1d00720c */ /* 0x000fe20003f45270 */
[----:B------:R-:W-:Y:S01]  /*1c90*/  @!P1 FMUL R3, R3, 16777216 ;  /* 0x4b80000003039820 */ /* 0x000fe20000400000 */
[----:B------:R-:W-:Y:S01]  /*1ca0*/  @!P1 FMUL R11, R11, 16777216 ;  /* 0x4b8000000b0b9820 */ /* 0x000fe20000400000 */
[----:B------:R3:W-:Y:S01]  /*1cb0*/  MUFU.RCP R29, R33 ;  /* 0x00000021001d7308 */ /* 0x0007e20000001000 */
[----:B0-----:R-:W-:Y:S01]  /*1cc0*/  FSETP.GT.AND P1, PT, R0, 8.50705917302346158658e+37, PT ;  /* 0x7e8000000000780b */ /* 0x001fe20003f24000 */
[----:B---3--:R-:W0:Y:S06]  /*1cd0*/  LDC.64 R32, c[0x0][0x278] ;  /* 0x00009e00ff207b82 */ /* 0x008e2c0000000a00 */
[----:B------:R-:W3:Y:S01]  /*1ce0*/  MUFU.RCP R17, R21 ;  /* 0x0000001500117308 */ /* 0x000ee20000001000 */
[----:B------:R-:W-:Y:S01]  /*1cf0*/  FSEL R37, R53, 1, P1 ;  /* 0x3f80000035257808 */ /* 0x000fe20000800000 */
[----:B-1----:R-:W-:Y:S01]  /*1d00*/  FMUL R53, R45, R22 ;  /* 0x000000162d357220 */ /* 0x002fe20000400000 */
[----:B--2---:R-:W-:-:S02]  /*1d10*/  FMUL R23, R44, R23 ;  /* 0x000000172c177220 */ /* 0x004fc40000400000 */
[----:B------:R-:W1:Y:S01]  /*1d20*/  LDC.64 R44, c[0x0][0x280] ;  /* 0x0000a000ff2c7b82 */ /* 0x000e620000000a00 */
[----:B------:R-:W-:Y:S01]  /*1d30*/  @!P6 FMUL R2, R2, 16777216 ;  /* 0x4b8000000202e820 */ /* 0x000fe20000400000 */
[----:B------:R-:W-:Y:S01]  /*1d40*/  @!P6 FMUL R36, R36, 16777216 ;  /* 0x4b8000002424e820 */ /* 0x000fe20000400000 */
[C---:B------:R-:W-:Y:S01]  /*1d50*/  FSETP.GEU.AND P6, PT, R0.reuse, 1.175494350822287508e-38, PT ;  /* 0x008000000000780b */ /* 0x040fe20003fce000 */
[----:B------:R-:W-:Y:S01]  /*1d60*/  @P1 FMUL R0, R0, 0.25 ;  /* 0x3e80000000001820 */ /* 0x000fe20000400000 */
[----:B---3--:R-:W-:Y:S01]  /*1d70*/  FMUL R17, R17, R30 ;  /* 0x0000001e11117220 */ /* 0x008fe20000400000 */
[----:B------:R-:W-:Y:S01]  /*1d80*/  ISETP.NE.AND P1, PT, R28, RZ, PT ;  /* 0x000000ff1c00720c */ /* 0x000fe20003f25270 */
[----:B------:R-:W-:Y:S01]  /*1d90*/  FMUL R28, R29, R20 ;  /* 0x000000141d1c7220 */ /* 0x000fe20000400000 */
[----:B------:R-:W-:Y:S01]  /*1da0*/  CS2R R18, SRZ ;  /* 0x0000000000127805 */ /* 0x000fe2000001ff00 */
[----:B------:R-:W-:Y:S01]  /*1db0*/  FMUL R52, R17, R52 ;  /* 0x0000003411347220 */ /* 0x000fe20000400000 */
[----:B------:R-:W-:Y:S01]  /*1dc0*/  CS2R R16, SRZ ;  /* 0x0000000000107805 */ /* 0x000fe2000001ff00 */
[----:B0-----:R-:W-:-:S04]  /*1dd0*/  IMAD.WIDE R20, R5, 0x4, R32 ;  /* 0x0000000405147825 */ /* 0x001fc800078e0220 */
[----:B------:R-:W-:Y:S01]  /*1de0*/  FMUL R40, R23, R64 ;  /* 0x0000004017287220 */ /* 0x000fe20000400000 */
[----:B------:R-:W-:Y:S01]  /*1df0*/  FMUL R51, R28, R51 ;  /* 0x000000331c337220 */ /* 0x000fe20000400000 */
[----:B------:R-:W-:Y:S01]  /*1e00*/  CS2R R22, SRZ ;  /* 0x0000000000167805 */ /* 0x000fe2000001ff00 */
[----:B------:R0:W2:Y:S01]  /*1e10*/  @P0 LDG.E.EL.128 R16, desc[UR4][R20.64+-0x600] ;  /* 0xfffa000414100981 */ /* 0x0000a2000c2e1d00 */
[----:B-1----:R-:W-:Y:S01]  /*1e20*/  IMAD.WIDE R28, R5, 0x4, R44 ;  /* 0x00000004051c7825 */ /* 0x002fe200078e022c */
[----:B0-----:R-:W-:Y:S02]  /*1e30*/  CS2R R20, SRZ ;  /* 0x0000000000147805 */ /* 0x001fe4000001ff00 */
[----:B------:R-:W-:Y:S01]  /*1e40*/  CS2R R30, SRZ ;  /* 0x00000000001e7805 */ /* 0x000fe2000001ff00 */
[----:B------:R-:W-:-:S03]  /*1e50*/  IMAD.WIDE R32, R7, 0x4, R32 ;  /* 0x0000000407207825 */ /* 0x000fc600078e0220 */
[----:B------:R0:W3:Y:S01]  /*1e60*/  @P0 LDG.E.EL.128 R20, desc[UR4][R28.64+-0x600] ;  /* 0xfffa00041c140981 */ /* 0x0000e2000c2e1d00 */
[----:B------:R-:W-:Y:S01]  /*1e70*/  CS2R R34, SRZ ;  /* 0x0000000000227805 */ /* 0x000fe2000001ff00 */
[----:B------:R-:W-:Y:S01]  /*1e80*/  IMAD.WIDE R44, R7, 0x4, R44 ;  /* 0x00000004072c7825 */ /* 0x000fe200078e022c */
[----:B0-----:R-:W-:-:S06]  /*1e90*/  CS2R R28, SRZ ;  /* 0x00000000001c7805 */ /* 0x001fcc000001ff00 */
[----:B------:R0:W4:Y:S02]  /*1ea0*/  @P5 LDG.E.EL.128 R28, desc[UR4][R32.64+-0x600] ;  /* 0xfffa0004201c5981 */ /* 0x000124000c2e1d00 */
[----:B0-----:R-:W-:-:S06]  /*1eb0*/  CS2R R32, SRZ ;  /* 0x0000000000207805 */ /* 0x001fcc000001ff00 */
[----:B------:R0:W5:Y:S02]  /*1ec0*/  @P5 LDG.E.EL.128 R32, desc[UR4][R44.64+-0x600] ;  /* 0xfffa00042c205981 */ /* 0x000164000c2e1d00 */
[----:B0-----:R-:W0:Y:S01]  /*1ed0*/  LDC.64 R44, c[0x0][0x2a0] ;  /* 0x0000a800ff2c7b82 */ /* 0x001e220000000a00 */
[----:B----4-:R-:W-:Y:S02]  /*1ee0*/  SEL R63, R28, RZ, P5 ;  /* 0x000000ff1c3f7207 */ /* 0x010fe40002800000 */
[----:B------:R-:W-:Y:S02]  /*1ef0*/  SEL R28, R29, RZ, P5 ;  /* 0x000000ff1d1c7207 */ /* 0x000fe40002800000 */
[----:B-----5:R-:W-:Y:S02]  /*1f00*/  SEL R32, R32, RZ, P5 ;  /* 0x000000ff20207207 */ /* 0x020fe40002800000 */
[----:B------:R-:W-:-:S03]  /*1f10*/  SEL R33, R33, RZ, P5 ;  /* 0x000000ff21217207 */ /* 0x000fc60002800000 */
[----:B------:R-:W-:Y:S02]  /*1f20*/  FFMA R54, R63, R50, R32 ;  /* 0x000000323f367223 */ /* 0x000fe40000000020 */
[----:B------:R-:W-:Y:S01]  /*1f30*/  FFMA R55, R28, R55, R33 ;  /* 0x000000371c377223 */ /* 0x000fe20000000021 */
[----:B0-----:R-:W-:Y:S02]  /*1f40*/  IMAD.WIDE R32, R5, 0x4, R44 ;  /* 0x0000000405207825 */ /* 0x001fe400078e022c */
[----:B------:R-:W0:Y:S01]  /*1f50*/  LDC.64 R44, c[0x0][0x2a8] ;  /* 0x0000aa00ff2c7b82 */ /* 0x000e220000000a00 */
[----:B------:R-:W-:Y:S02]  /*1f60*/  SEL R29, R30, RZ, P5 ;  /* 0x000000ff1e1d7207 */ /* 0x000fe40002800000 */
[----:B------:R-:W-:Y:S02]  /*1f70*/  SEL R30, R31, RZ, P5 ;  /* 0x000000ff1f1e7207 */ /* 0x000fe40002800000 */
[----:B------:R-:W-:-:S02]  /*1f80*/  SEL R34, R34, RZ, P5 ;  /* 0x000000ff22227207 */ /* 0x000fc40002800000 */
[----:B------:R-:W-:-:S03]  /*1f90*/  SEL R35, R35, RZ, P5 ;  /* 0x000000ff23237207 */ /* 0x000fc60002800000 */
[----:B------:R-:W-:Y:S01]  /*1fa0*/  FFMA R58, R29, R58, R34 ;  /* 0x0000003a1d3a7223 */ /* 0x000fe20000000022 */
[----:B------:R-:W-:Y:S01]  /*1fb0*/  CS2R R28, SRZ ;  /* 0x00000000001c7805 */ /* 0x000fe2000001ff00 */
[----:B------:R-:W-:Y:S01]  /*1fc0*/  FFMA R59, R30, R59, R35 ;  /* 0x0000003b1e3b7223 */ /* 0x000fe20000000023 */
[----:B------:R-:W-:Y:S02]  /*1fd0*/  CS2R R30, SRZ ;  /* 0x00000000001e7805 */ /* 0x000fe4000001ff00 */
[----:B------:R-:W-:-:S04]  /*1fe0*/  CS2R R34, SRZ ;  /* 0x0000000000227805 */ /* 0x000fc8000001ff00 */
[----:B------:R1:W4:Y:S01]  /*1ff0*/  @P4 LDG.E.EL.128 R28, desc[UR4][R32.64+-0x900] ;  /* 0xfff70004201c4981 */ /* 0x000322000c2e1d00 */
[----:B0-----:R-:W-:Y:S01]  /*2000*/  IMAD.WIDE R44, R5, 0x4, R44 ;  /* 0x00000004052c7825 */ /* 0x001fe200078e022c */
[----:B-1----:R-:W-:-:S06]  /*2010*/  CS2R R32, SRZ ;  /* 0x0000000000207805 */ /* 0x002fcc000001ff00 */
[----:B------:R0:W5:Y:S02]  /*2020*/  @P4 LDG.E.EL.128 R32, desc[UR4][R44.64+-0x900] ;  /* 0xfff700042c204981 */ /* 0x000164000c2e1d00 */
[----:B0-----:R-:W0:Y:S01]  /*2030*/  LDC.64 R44, c[0x0][0x2a0] ;  /* 0x0000a800ff2c7b82 */ /* 0x001e220000000a00 */
[----:B------:R-:W-:Y:S01]  /*2040*/  FMUL R53, R53, R68 ;  /* 0x0000004435357220 */ /* 0x000fe20000400000 */
        /* <DEDUP_REMOVED lines=11> */
[----:B------:R-:W-:Y:S02]  /*2100*/  SEL R35, R35, RZ, P4 ;  /* 0x000000ff23237207 */ /* 0x000fe40002000000 */
[----:B------:R-:W-:Y:S01]  /*2110*/  CS2R R28, SRZ ;  /* 0x00000000001c7805 */ /* 0x000fe2000001ff00 */
[----:B------:R-:W-:Y:S02]  /*2120*/  FFMA R53, R30, R53, R34 ;  /* 0x000000351e357223 */ /* 0x000fe40000000022 */
        /* <DEDUP_REMOVED lines=8> */
[----:B----4-:R-:W-:Y:S02]  /*21b0*/  SEL R63, R30, RZ, P3 ;  /* 0x000000ff1e3f7207 */ /* 0x010fe40001800000 */
[----:B------:R-:W-:Y:S02]  /*21c0*/  SEL R50, R31, RZ, P3 ;  /* 0x000000ff1f327207 */ /* 0x000fe40001800000 */
[----:B------:R-:W-:Y:S02]  /*21d0*/  SEL R28, R28, RZ, P3 ;  /* 0x000000ff1c1c7207 */ /* 0x000fe40001800000 */
[----:B-----5:R-:W-:Y:S02]  /*21e0*/  SEL R31, R32, RZ, P3 ;  /* 0x000000ff201f7207 */ /* 0x020fe40001800000 */
[----:B------:R-:W-:Y:S01]  /*21f0*/  SEL R30, R33, RZ, P3 ;  /* 0x000000ff211e7207 */ /* 0x000fe20001800000 */
[----:B0-----:R-:W-:-:S02]  /*2200*/  IMAD.WIDE R32, R5, 0x4, R44 ;  /* 0x0000000405207825 */ /* 0x001fc400078e022c */
[----:B------:R-:W0:Y:S01]  /*2210*/  LDC.64 R44, c[0x0][0x230] ;  /* 0x00008c00ff2c7b82 */ /* 0x000e220000000a00 */
[----:B------:R-:W-:Y:S01]  /*2220*/  SEL R29, R29, RZ, P3 ;  /* 0x000000ff1d1d7207 */ /* 0x000fe20001800000 */
[----:B------:R-:W-:Y:S01]  /*2230*/  FFMA R41, R28, R41, R31 ;  /* 0x000000291c297223 */ /* 0x000fe2000000001f */
[----:B------:R-:W-:-:S03]  /*2240*/  SEL R34, R34, RZ, P3 ;  /* 0x000000ff22227207 */ /* 0x000fc60001800000 */
[----:B------:R-:W-:Y:S01]  /*2250*/  FFMA R42, R29, R42, R30 ;  /* 0x0000002a1d2a7223 */ /* 0x000fe2000000001e */
[----:B------:R-:W-:Y:S02]  /*2260*/  CS2R R28, SRZ ;  /* 0x00000000001c7805 */ /* 0x000fe4000001ff00 */
[----:B------:R-:W-:Y:S02]  /*2270*/  CS2R R30, SRZ ;  /* 0x00000000001e7805 */ /* 0x000fe4000001ff00 */
[----:B------:R-:W-:Y:S01]  /*2280*/  SEL R35, R35, RZ, P3 ;  /* 0x000000ff23237207 */ /* 0x000fe20001800000 */
[----:B------:R-:W-:-:S04]  /*2290*/  FFMA R46, R63, R46, R34 ;  /* 0x0000002e3f2e7223 */ /* 0x000fc80000000022 */
[----:B------:R-:W-:Y:S01]  /*22a0*/  FFMA R43, R50, R43, R35 ;  /* 0x0000002b322b7223 */ /* 0x000fe20000000023 */
[----:B------:R1:W4:Y:S01]  /*22b0*/  @P2 LDG.E.EL.128 R28, desc[UR4][R32.64] ;  /* 0x00000004201c2981 */ /* 0x000322000c2e1d00 */
[----:B------:R-:W-:Y:S01]  /*22c0*/  CS2R R34, SRZ ;  /* 0x0000000000227805 */ /* 0x000fe2000001ff00 */
[----:B0-----:R-:W-:Y:S01]  /*22d0*/  IMAD.WIDE R44, R5, 0x4, R44 ;  /* 0x00000004052c7825 */ /* 0x001fe200078e022c */
[----:B-1----:R-:W-:-:S06]  /*22e0*/  CS2R R32, SRZ ;  /* 0x0000000000207805 */ /* 0x002fcc000001ff00 */
        /* <DEDUP_REMOVED lines=22> */
[----:B------:R3:W5:Y:S01]  /*2450*/  @P1 LDG.E.EL.128 R32, desc[UR4][R44.64] ;  /* 0x000000042c201981 */ /* 0x000762000c2e1d00 */
[----:B------:R-:W0:Y:S01]  /*2460*/  MUFU.RCP R4, R4 ;  /* 0x0000000400047308 */ /* 0x000e220000001000 */
[----:B------:R-:W-:Y:S02]  /*2470*/  SEL R24, R24, RZ, P0 ;  /* 0x000000ff18187207 */ /* 0x000fe40000000000 */
[----:B------:R-:W-:Y:S02]  /*2480*/  SEL R25, R25, RZ, P0 ;  /* 0x000000ff19197207 */ /* 0x000fe40000000000 */
[----:B------:R-:W-:Y:S02]  /*2490*/  SEL R26, R26, RZ, P0 ;  /* 0x000000ff1a1a7207 */ /* 0x000fe40000000000 */
[----:B---3--:R-:W-:Y:S02]  /*24a0*/  SEL R45, R20, RZ, P0 ;  /* 0x000000ff142d7207 */ /* 0x008fe40000000000 */
[----:B------:R-:W-:-:S02]  /*24b0*/  SEL R20, R21, RZ, P0 ;  /* 0x000000ff15147207 */ /* 0x000fc40000000000 */
[----:B------:R-:W-:Y:S02]  /*24c0*/  SEL R21, R22, RZ, P0 ;  /* 0x000000ff16157207 */ /* 0x000fe40000000000 */
[----:B------:R-:W-:Y:S02]  /*24d0*/  SEL R27, R27, RZ, P0 ;  /* 0x000000ff1b1b7207 */ /* 0x000fe40000000000 */
[----:B--2---:R-:W-:Y:S02]  /*24e0*/  SEL R16, R16, RZ, P0 ;  /* 0x000000ff10107207 */ /* 0x004fe40000000000 */
[----:B------:R-:W-:Y:S02]  /*24f0*/  SEL R17, R17, RZ, P0 ;  /* 0x000000ff11117207 */ /* 0x000fe40000000000 */
[----:B------:R-:W-:Y:S02]  /*2500*/  SEL R18, R18, RZ, P0 ;  /* 0x000000ff12127207 */ /* 0x000fe40000000000 */
[----:B------:R-:W-:-:S02]  /*2510*/  SEL R19, R19, RZ, P0 ;  /* 0x000000ff13137207 */ /* 0x000fc40000000000 */
[----:B------:R-:W-:Y:S01]  /*2520*/  SEL R22, R23, RZ, P0 ;  /* 0x000000ff17167207 */ /* 0x000fe20000000000 */
[----:B------:R-:W-:-:S06]  /*2530*/  @!P6 FMUL R0, R0, 16777216 ;  /* 0x4b8000000000e820 */ /* 0x000fcc0000400000 */
[----:B------:R-:W-:Y:S01]  /*2540*/  MUFU.RCP R0, R0 ;  /* 0x0000000000007308 */ /* 0x000fe20000001000 */
[----:B------:R-:W-:Y:S01]  /*2550*/  @!P6 FMUL R37, R37, 16777216 ;  /* 0x4b8000002525e820 */ /* 0x000fe20000400000 */
[----:B----4-:R-:W-:Y:S02]  /*2560*/  SEL R63, R28, RZ, P1 ;  /* 0x000000ff1c3f7207 */ /* 0x010fe40000800000 */
[----:B------:R-:W-:Y:S02]  /*2570*/  SEL R28, R30, RZ, P1 ;  /* 0x000000ff1e1c7207 */ /* 0x000fe40000800000 */
[----:B------:R-:W-:Y:S02]  /*2580*/  SEL R62, R29, RZ, P1 ;  /* 0x000000ff1d3e7207 */ /* 0x000fe40000800000 */
[----:B------:R-:W-:Y:S02]  /*2590*/  SEL R31, R31, RZ, P1 ;  /* 0x000000ff1f1f7207 */ /* 0x000fe40000800000 */
[----:B-----5:R-:W-:-:S02]  /*25a0*/  SEL R64, R32, RZ, P1 ;  /* 0x000000ff20407207 */ /* 0x020fc40000800000 */
[----:B------:R-:W-:Y:S02]  /*25b0*/  SEL R34, R34, RZ, P1 ;  /* 0x000000ff22227207 */ /* 0x000fe40000800000 */
[----:B------:R-:W-:Y:S01]  /*25c0*/  SEL R33, R33, RZ, P1 ;  /* 0x000000ff21217207 */ /* 0x000fe20000800000 */
[----:B------:R-:W-:Y:S01]  /*25d0*/  FFMA R29, R63, R66, R64 ;  /* 0x000000423f1d7223 */ /* 0x000fe20000000040 */
[----:B------:R-:W-:Y:S02]  /*25e0*/  SEL R32, R35, RZ, P1 ;  /* 0x000000ff23207207 */ /* 0x000fe40000800000 */
[----:B------:R-:W-:Y:S01]  /*25f0*/  FSETP.GEU.AND P1, PT, R43, RZ, PT ;  /* 0x000000ff2b00720b */ /* 0x000fe20003f2e000 */
[----:B------:R-:W-:Y:S01]  /*2600*/  FFMA R28, R28, R67, R34 ;  /* 0x000000431c1c7223 */ /* 0x000fe20000000022 */
[----:B------:R-:W-:Y:S02]  /*2610*/  FFMA R30, R62, R65, R33 ;  /* 0x000000413e1e7223 */ /* 0x000fe40000000021 */
[----:B------:R-:W-:-:S02]  /*2620*/  SEL R34, RZ, 0x1, P1 ;  /* 0x00000001ff227807 */ /* 0x000fc40000800000 */
[----:B------:R-:W-:Y:S01]  /*2630*/  FSETP.GEU.AND P1, PT, R29, RZ, PT ;  /* 0x000000ff1d00720b */ /* 0x000fe20003f2e000 */
[----:B0-----:R-:W-:-:S03]  /*2640*/  FMUL R33, R4, R39 ;  /* 0x0000002704217220 */ /* 0x001fc60000400000 */
[----:B------:R-:W-:Y:S01]  /*2650*/  SEL R35, RZ, 0x1, P1 ;  /* 0x00000001ff237807 */ /* 0x000fe20000800000 */
[----:B------:R-:W-:Y:S01]  /*2660*/  FMUL R33, R33, R60 ;  /* 0x0000003c21217220 */ /* 0x000fe20000400000 */
[----:B------:R-:W-:Y:S01]  /*2670*/  FSETP.GEU.AND P1, PT, R30, RZ, PT ;  /* 0x000000ff1e00720b */ /* 0x000fe20003f2e000 */
[----:B------:R-:W2:Y:S02]  /*2680*/  LDL.LU R60, [R1] ;  /* 0x00000000013c7983 */ /* 0x000ea40000300800 */
[----:B------:R-:W-:Y:S01]  /*2690*/  FFMA R4, R31, R33, R32 ;  /* 0x000000211f047223 */ /* 0x000fe20000000020 */
[----:B------:R-:W-:Y:S02]  /*26a0*/  SEL R44, RZ, 0x1fffe, P1 ;  /* 0x0001fffeff2c7807 */ /* 0x000fe40000800000 */
[----:B------:R-:W-:-:S04]  /*26b0*/  FSETP.GEU.AND P1, PT, R28, RZ, PT ;  /* 0x000000ff1c00720b */ /* 0x000fc80003f2e000 */
[----:B------:R-:W-:Y:S02]  /*26c0*/  SEL R32, RZ, 0x4, P1 ;  /* 0x00000004ff207807 */ /* 0x000fe40000800000 */
[----:B------:R-:W-:-:S04]  /*26d0*/  FSETP.GEU.AND P1, PT, R4, RZ, PT ;  /* 0x000000ff0400720b */ /* 0x000fc80003f2e000 */
[----:B------:R-:W-:Y:S02]  /*26e0*/  SEL R31, RZ, 0x7fff8, P1 ;  /* 0x0007fff8ff1f7807 */ /* 0x000fe40000800000 */
[----:B------:R-:W-:-:S04]  /*26f0*/  FSETP.GEU.AND P1, PT, R48, RZ, PT ;  /* 0x000000ff3000720b */ /* 0x000fc80003f2e000 */
[----:B------:R-:W-:Y:S02]  /*2700*/  SEL R39, RZ, 0x1, P1 ;  /* 0x00000001ff277807 */ /* 0x000fe40000800000 */
[----:B------:R-:W-:Y:S01]  /*2710*/  FSETP.GEU.AND P1, PT, R50, RZ, PT ;  /* 0x000000ff3200720b */ /* 0x000fe20003f2e000 */
[----:B------:R-:W-:-:S03]  /*2720*/  IMAD.IADD R35, R35, 0x1, R44 ;  /* 0x0000000123237824 */ /* 0x000fc600078e022c */
[----:B------:R-:W-:Y:S02]  /*2730*/  SEL R44, RZ, 0x1fffe, P1 ;  /* 0x0001fffeff2c7807 */ /* 0x000fe40000800000 */
[----:B------:R-:W-:-:S04]  /*2740*/  FSETP.GEU.AND P1, PT, R47, RZ, PT ;  /* 0x000000ff2f00720b */ /* 0x000fc80003f2e000 */
[----:B------:R-:W-:Y:S02]  /*2750*/  SEL R33, RZ, 0x4, P1 ;  /* 0x00000004ff217807 */ /* 0x000fe40000800000 */
[----:B------:R-:W-:Y:S01]  /*2760*/  FSETP.GEU.AND P1, PT, R49, RZ, PT ;  /* 0x000000ff3100720b */ /* 0x000fe20003f2e000 */
[----:B------:R-:W-:Y:S01]  /*2770*/  IMAD.IADD R39, R39, 0x1, R44 ;  /* 0x0000000127277824 */ /* 0x000fe200078e022c */
[----:B------:R-:W-:Y:S02]  /*2780*/  LOP3.LUT R35, R35, 0x3, RZ, 0xc0, !PT ;  /* 0x0000000323237812 */ /* 0x000fe400078ec0ff */
[----:B------:R-:W-:Y:S02]  /*2790*/  SEL R44, RZ, 0x7fff8, P1 ;  /* 0x0007fff8ff2c7807 */ /* 0x000fe40000800000 */
[----:B------:R-:W-:Y:S02]  /*27a0*/  FSETP.GEU.AND P1, PT, R46, RZ, PT ;  /* 0x000000ff2e00720b */ /* 0x000fe40003f2e000 */
[----:B------:R-:W-:-:S02]  /*27b0*/  IADD3 R32, R35, R31, R32 ;  /* 0x0000001f23207210 */ /* 0x000fc40007ffe020 */
[----:B------:R-:W-:Y:S02]  /*27c0*/  SEL R35, RZ, 0x1fffe, P1 ;  /* 0x0001fffeff237807 */ /* 0x000fe40000800000 */
[----:B------:R-:W-:-:S03]  /*27d0*/  FSETP.GEU.AND P1, PT, R42, RZ, PT ;  /* 0x000000ff2a00720b */ /* 0x000fc60003f2e000 */
[----:B------:R-:W-:Y:S01]  /*27e0*/  IMAD.IADD R35, R34, 0x1, R35 ;  /* 0x0000000122237824 */ /* 0x000fe200078e0223 */
[----:B------:R-:W-:Y:S02]  /*27f0*/  SEL R31, RZ, 0x4, P1 ;  /* 0x00000004ff1f7807 */ /* 0x000fe40000800000 */
[----:B------:R-:W-:Y:S02]  /*2800*/  FSETP.GEU.AND P1, PT, R41, RZ, PT ;  /* 0x000000ff2900720b */ /* 0x000fe40003f2e000 */
[----:B------:R-:W-:Y:S02]  /*2810*/  LOP3.LUT R39, R39, 0x3, RZ, 0xc0, !PT ;  /* 0x0000000327277812 */ /* 0x000fe400078ec0ff */
[----:B------:R-:W-:Y:S02]  /*2820*/  SEL R34, RZ, 0x7fff8, P1 ;  /* 0x0007fff8ff227807 */ /* 0x000fe40000800000 */
[----:B------:R-:W-:Y:S02]  /*2830*/  LOP3.LUT R35, R35, 0x3, RZ, 0xc0, !PT ;  /* 0x0000000323237812 */ /* 0x000fe400078ec0ff */
[----:B------:R-:W-:-:S02]  /*2840*/  IADD3 R33, R39, R44, R33 ;  /* 0x0000002c27217210 */ /* 0x000fc40007ffe021 */
[----:B------:R-:W-:Y:S02]  /*2850*/  IADD3 R31, R35, R34, R31 ;  /* 0x00000022231f7210 */ /* 0x000fe40007ffe01f */
[----:B------:R-:W-:Y:S02]  /*2860*/  SEL R34, R15, RZ, P0 ;  /* 0x000000ff0f227207 */ /* 0x000fe40000000000 */
[----:B------:R-:W-:Y:S02]  /*2870*/  SEL R35, R14, RZ, P0 ;  /* 0x000000ff0e237207 */ /* 0x000fe40000000000 */
[----:B------:R-:W-:Y:S02]  /*2880*/  SEL R44, R13, RZ, P0 ;  /* 0x000000ff0d2c7207 */ /* 0x000fe40000000000 */
[----:B------:R-:W-:Y:S02]  /*2890*/  SEL R39, R12, RZ, P0 ;  /* 0x000000ff0c277207 */ /* 0x000fe40000000000 */
[----:B------:R-:W-:-:S04]  /*28a0*/  FSETP.GEU.AND P0, PT, R53, RZ, PT ;  /* 0x000000ff3500720b */ /* 0x000fc80003f0e000 */
[----:B------:R-:W-:Y:S02]  /*28b0*/  SEL R13, RZ, 0x1fffe, P0 ;  /* 0x0001fffeff0d7807 */ /* 0x000fe40000000000 */
[----:B------:R-:W-:Y:S02]  /*28c0*/  FSETP.GEU.AND P0, PT, R40, RZ, PT ;  /* 0x000000ff2800720b */ /* 0x000fe40003f0e000 */
[----:B------:R-:W-:Y:S02]  /*28d0*/  FSETP.GEU.AND P1, PT, R52, RZ, PT ;  /* 0x000000ff3400720b */ /* 0x000fe40003f2e000 */
[----:B------:R-:W-:-:S05]  /*28e0*/  SEL R12, RZ, 0x1, P0 ;  /* 0x00000001ff0c7807 */ /* 0x000fca0000000000 */
[----:B------:R-:W-:Y:S01]  /*28f0*/  IMAD.IADD R14, R12, 0x1, R13 ;  /* 0x000000010c0e7824 */ /* 0x000fe200078e020d */
[----:B------:R-:W-:Y:S02]  /*2900*/  SEL R12, RZ, 0x4, P1 ;  /* 0x00000004ff0c7807 */ /* 0x000fe40000800000 */
[----:B------:R-:W-:Y:S02]  /*2910*/  FSETP.GEU.AND P1, PT, R51, RZ, PT ;  /* 0x000000ff3300720b */ /* 0x000fe40003f2e000 */
[----:B------:R-:W-:Y:S02]  /*2920*/  LOP3.LUT R14, R14, 0x3, RZ, 0xc0, !PT ;  /* 0x000000030e0e7812 */ /* 0x000fe400078ec0ff */
[----:B------:R-:W-:Y:S02]  /*2930*/  SEL R13, RZ, 0x7fff8, P1 ;  /* 0x0007fff8ff0d7807 */ /* 0x000fe40000800000 */
[----:B------:R-:W-:Y:S02]  /*2940*/  FSETP.GEU.AND P1, PT, R54, RZ, PT ;  /* 0x000000ff3600720b */ /* 0x000fe40003f2e000 */
[----:B------:R-:W-:-:S02]  /*2950*/  IADD3 R23, R14, R13, R12 ;  /* 0x0000000d0e177210 */ /* 0x000fc40007ffe00c */
[----:B------:R-:W-:Y:S01]  /*2960*/  FSEL R12, R54, RZ, P1 ;  /* 0x000000ff360c7208 */ /* 0x000fe20000800000 */
[----:B------:R-:W-:Y:S01]  /*2970*/  IMAD.SHL.U32 R32, R32, 0x100, RZ ;  /* 0x0000010020207824 */ /* 0x000fe200078e00ff */
[----:B------:R-:W-:-:S04]  /*2980*/  LOP3.LUT R54, R23, 0xf, RZ, 0xc0, !PT ;  /* 0x0000000f17367812 */ /* 0x000fc800078ec0ff */
[----:B------:R-:W-:Y:S01]  /*2990*/  LOP3.LUT R32, R32, 0xf00, RZ, 0xe2, !PT ;  /* 0x00000f0020207812 */ /* 0x000fe200078ee2ff */
[----:B------:R-:W-:-:S04]  /*29a0*/  IMAD R31, R31, 0x10, R54 ;  /* 0x000000101f1f7824 */ /* 0x000fc800078e0236 */
[----:B------:R-:W-:Y:S01]  /*29b0*/  IMAD R32, R33, 0x1000, R32 ;  /* 0x0000100021207824 */ /* 0x000fe200078e0220 */
[----:B------:R-:W-:Y:S02]  /*29c0*/  LOP3.LUT R31, R31, 0xff, RZ, 0xc0, !PT ;  /* 0x000000ff1f1f7812 */ /* 0x000fe400078ec0ff */
[----:B------:R-:W-:-:S03]  /*29d0*/  FSETP.GEU.AND P1, PT, R55, RZ, PT ;  /* 0x000000ff3700720b */ /* 0x000fc60003f2e000 */
[----:B------:R-:W-:Y:S01]  /*29e0*/  IMAD.IADD R31, R32, 0x1, R31 ;  /* 0x00000001201f7824 */ /* 0x000fe200078e021f */
[----:B------:R-:W-:Y:S02]  /*29f0*/  FSEL R13, R55, RZ, P1 ;  /* 0x000000ff370d7208 */ /* 0x000fe40000800000 */
[C---:B------:R-:W-:Y:S02]  /*2a00*/  FSETP.GEU.AND P1, PT, R58.reuse, RZ, PT ;  /* 0x000000ff3a00720b */ /* 0x040fe40003f2e000 */
[----:B------:R-:W-:Y:S02]  /*2a10*/  LOP3.LUT R31, R31, 0xffff, RZ, 0xc0, !PT ;  /* 0x0000ffff1f1f7812 */ /* 0x000fe400078ec0ff */
[----:B------:R-:W-:Y:S02]  /*2a20*/  FSEL R14, R58, RZ, P1 ;  /* 0x000000ff3a0e7208 */ /* 0x000fe40000800000 */
[----:B------:R-:W-:Y:S02]  /*2a30*/  SHF.R.U32.HI R23, RZ, 0x7, R31 ;  /* 0x00000007ff177819 */ /* 0x000fe4000001161f */
[----:B------:R-:W-:-:S02]  /*2a40*/  FSETP.GEU.AND P1, PT, R59, RZ, PT ;  /* 0x000000ff3b00720b */ /* 0x000fc40003f2e000 */
[----:B------:R-:W-:Y:S02]  /*2a50*/  LOP3.LUT R23, R23, 0x1, RZ, 0xc0, !PT ;  /* 0x0000000117177812 */ /* 0x000fe400078ec0ff */
[----:B------:R-:W-:Y:S02]  /*2a60*/  FSEL R15, R59, RZ, P1 ;  /* 0x000000ff3b0f7208 */ /* 0x000fe40000800000 */
[----:B------:R-:W-:Y:S02]  /*2a70*/  ISETP.NE.U32.AND P1, PT, R23, 0x1, PT ;  /* 0x000000011700780c */ /* 0x000fe40003f25070 */
[----:B------:R-:W-:Y:S01]  /*2a80*/  SHF.R.U32.HI R23, RZ, 0x6, R31 ;  /* 0x00000006ff177819 */ /* 0x000fe2000001161f */
[----:B------:R-:W-:-:S03]  /*2a90*/  FADD R39, R24, -R39 ;  /* 0x8000002718277221 */ /* 0x000fc60000000000 */
[----:B------:R-:W-:Y:S01]  /*2aa0*/  LOP3.LUT R23, R23, 0x1, RZ, 0xc0, !PT ;  /* 0x0000000117177812 */ /* 0x000fe200078ec0ff */
[----:B------:R-:W0:Y:S01]  /*2ab0*/  MUFU.RCP R24, R3 ;  /* 0x0000000300187308 */ /* 0x000e220000001000 */
[----:B------:R-:W-:Y:S02]  /*2ac0*/  FSEL R41, R41, RZ, P1 ;  /* 0x000000ff29297208 */ /* 0x000fe40000800000 */
[----:B------:R-:W-:Y:S02]  /*2ad0*/  ISETP.NE.U32.AND P1, PT, R23, 0x1, PT ;  /* 0x000000011700780c */ /* 0x000fe40003f25070 */
[----:B------:R-:W-:-:S04]  /*2ae0*/  SHF.R.U32.HI R23, RZ, 0x5, R31 ;  /* 0x00000005ff177819 */ /* 0x000fc8000001161f */
[----:B------:R-:W-:Y:S02]  /*2af0*/  LOP3.LUT R23, R23, 0x1, RZ, 0xc0, !PT ;  /* 0x0000000117177812 */ /* 0x000fe400078ec0ff */
[----:B------:R-:W-:Y:S02]  /*2b00*/  FSEL R42, R42, RZ, P1 ;  /* 0x000000ff2a2a7208 */ /* 0x000fe40000800000 */
[----:B------:R-:W-:Y:S02]  /*2b10*/  ISETP.NE.U32.AND P1, PT, R23, 0x1, PT ;  /* 0x000000011700780c */ /* 0x000fe40003f25070 */
[--C-:B------:R-:W-:Y:S01]  /*2b20*/  SHF.R.U32.HI R23, RZ, 0x4, R31.reuse ;  /* 0x00000004ff177819 */ /* 0x100fe2000001161f */
[----:B0-----:R-:W-:Y:S01]  /*2b30*/  FMUL R24, R24, R11 ;  /* 0x0000000b18187220 */ /* 0x001fe20000400000 */
[----:B------:R-:W-:Y:S02]  /*2b40*/  FMUL R32, R0, R37 ;  /* 0x0000002500207220 */ /* 0x000fe40000400000 */
[----:B------:R-:W-:Y:S01]  /*2b50*/  LOP3.LUT R23, R23, 0x1, RZ, 0xc0, !PT ;  /* 0x0000000117177812 */ /* 0x000fe200078ec0ff */
[----:B------:R0:W1:Y:S01]  /*2b60*/  MUFU.RCP R11, R2 ;  /* 0x00000002000b7308 */ /* 0x0000620000001000 */
[----:B------:R-:W-:-:S02]  /*2b70*/  SHF.R.U32.HI R0, RZ, 0x3, R31 ;  /* 0x00000003ff007819 */ /* 0x000fc4000001161f */
[----:B------:R-:W-:Y:S02]  /*2b80*/  FSEL R46, R46, RZ, P1 ;  /* 0x000000ff2e2e7208 */ /* 0x000fe40000800000 */
[----:B------:R-:W-:Y:S01]  /*2b90*/  ISETP.NE.U32.AND P1, PT, R23, 0x1, PT ;  /* 0x000000011700780c */ /* 0x000fe20003f25070 */
[----:B0-----:R-:W-:Y:S02]  /*2ba0*/  VIADD R2, R7, 0xffffff40 ;  /* 0xffffff4007027836 */ /* 0x001fe40000000000 */
[----:B------:R0:W3:Y:S01]  /*2bb0*/  MUFU.RCP R23, R10 ;  /* 0x0000000a00177308 */ /* 0x0000e20000001000 */
[----:B------:R-:W-:Y:S02]  /*2bc0*/  LOP3.LUT R0, R0, 0x1, RZ, 0xc0, !PT ;  /* 0x0000000100007812 */ /* 0x000fe400078ec0ff */
[----:B------:R-:W-:Y:S02]  /*2bd0*/  FSEL R40, R40, RZ, P0 ;  /* 0x000000ff28287208 */ /* 0x000fe40000000000 */
[----:B------:R-:W-:-:S02]  /*2be0*/  ISETP.GE.U32.AND P2, PT, R2, 0xc0, PT ;  /* 0x000000c00200780c */ /* 0x000fc40003f46070 */
[----:B------:R-:W4:Y:S01]  /*2bf0*/  LDC.64 R2, c[0x0][0x248] ;  /* 0x00009200ff027b82 */ /* 0x000f220000000a00 */
[--C-:B0-----:R-:W-:Y:S02]  /*2c00*/  SHF.R.U32.HI R10, RZ, 0x2, R31.reuse ;  /* 0x00000002ff0a7819 */ /* 0x101fe4000001161f */
[----:B------:R-:W-:Y:S02]  /*2c10*/  ISETP.NE.U32.AND P0, PT, R0, 0x1, PT ;  /* 0x000000010000780c */ /* 0x000fe40003f05070 */
[----:B------:R-:W-:Y:S02]  /*2c20*/  LOP3.LUT R10, R10, 0x1, RZ, 0xc0, !PT ;  /* 0x000000010a0a7812 */ /* 0x000fe400078ec0ff */
[----:B------:R-:W-:Y:S02]  /*2c30*/  SHF.R.U32.HI R0, RZ, 0x1, R31 ;  /* 0x00000001ff007819 */ /* 0x000fe4000001161f */
[----:B------:R-:W-:Y:S02]  /*2c40*/  FSEL R51, R51, RZ, P0 ;  /* 0x000000ff33337208 */ /* 0x000fe40000000000 */
[----:B------:R-:W-:-:S02]  /*2c50*/  ISETP.NE.U32.AND P0, PT, R10, 0x1, PT ;  /* 0x000000010a00780c */ /* 0x000fc40003f05070 */
[----:B------:R-:W-:Y:S02]  /*2c60*/  LOP3.LUT R0, R0, 0x1, RZ, 0xc0, !PT ;  /* 0x0000000100007812 */ /* 0x000fe400078ec0ff */
[----:B------:R-:W-:Y:S02]  /*2c70*/  FSEL R52, R52, RZ, P0 ;  /* 0x000000ff34347208 */ /* 0x000fe40000000000 */
[----:B------:R-:W-:Y:S01]  /*2c80*/  ISETP.NE.U32.AND P0, PT, R0, 0x1, PT ;  /* 0x000000010000780c */ /* 0x000fe20003f05070 */
[----:B------:R-:W-:Y:S01]  /*2c90*/  FADD R27, R27, -R34 ;  /* 0x800000221b1b7221 */ /* 0x000fe20000000000 */
[----:B------:R-:W-:Y:S01]  /*2ca0*/  FADD R26, R26, -R35 ;  /* 0x800000231a1a7221 */ /* 0x000fe20000000000 */
[----:B------:R-:W-:Y:S01]  /*2cb0*/  FADD R25, R25, -R44 ;  /* 0x8000002c19197221 */ /* 0x000fe20000000000 */
[----:B-1----:R-:W-:Y:S01]  /*2cc0*/  FMUL R11, R11, R36 ;  /* 0x000000240b0b7220 */ /* 0x002fe20000400000 */
[----:B------:R-:W-:Y:S02]  /*2cd0*/  FSEL R53, R53, RZ, P0 ;  /* 0x000000ff35357208 */ /* 0x000fe40000000000 */
[----:B------:R-:W-:Y:S01]  /*2ce0*/  ISETP.LT.AND P0, PT, R6, 0xd8c00, !P2 ;  /* 0x000d8c000600780c */ /* 0x000fe20005701270 */
[----:B------:R-:W-:Y:S01]  /*2cf0*/  FMUL R25, R24, R25 ;  /* 0x0000001918197220 */ /* 0x000fe20000400000 */
[----:B------:R-:W-:Y:S01]  /*2d00*/  FMUL R26, R11, R26 ;  /* 0x0000001a0b1a7220 */ /* 0x000fe20000400000 */
[----:B------:R-:W-:Y:S01]  /*2d10*/  FMUL R27, R32, R27 ;  /* 0x0000001b201b7220 */ /* 0x000fe20000400000 */
[----:B---3--:R-:W-:Y:S01]  /*2d20*/  FMUL R38, R23, R38 ;  /* 0x0000002617267220 */ /* 0x008fe20000400000 */
[----:B------:R-:W-:Y:S01]  /*2d30*/  FFMA R17, R17, R25, R20 ;  /* 0x0000001911117223 */ /* 0x000fe20000000014 */
[----:B------:R-:W-:Y:S01]  /*2d40*/  FFMA R18, R18, R26, R21 ;  /* 0x0000001a12127223 */ /* 0x000fe20000000015 */
[----:B------:R-:W-:Y:S01]  /*2d50*/  FFMA R19, R19, R27, R22 ;  /* 0x0000001b13137223 */ /* 0x000fe20000000016 */
[----:B------:R-:W-:-:S02]  /*2d60*/  CS2R R20, SRZ ;  /* 0x0000000000147805 */ /* 0x000fc4000001ff00 */
[----:B------:R-:W-:Y:S01]  /*2d70*/  CS2R R22, SRZ ;  /* 0x0000000000167805 */ /* 0x000fe2000001ff00 */
[----:B----4-:R-:W-:-:S05]  /*2d80*/  IMAD.WIDE R10, R7, 0x4, R2 ;  /* 0x00000004070a7825 */ /* 0x010fca00078e0202 */
[----:B------:R0:W3:Y:S01]  /*2d90*/  @P0 LDG.E.EL.128 R20, desc[UR4][R10.64+-0x300] ;  /* 0xfffd00040a140981 */ /* 0x0000e2000c2e1d00 */
[----:B------:R-:W-:-:S04]  /*2da0*/  FMUL R39, R38, R39 ;  /* 0x0000002726277220 */ /* 0x000fc80000400000 */
[----:B------:R-:W-:Y:S01]  /*2db0*/  FFMA R16, R16, R39, R45 ;  /* 0x0000002710107223 */ /* 0x000fe2000000002d */
[----:B------:R-:W-:-:S04]  /*2dc0*/  FSEL R43, R43, RZ, P1 ;  /* 0x000000ff2b2b7208 */ /* 0x000fc80000800000 */
[----:B------:R-:W-:-:S04]  /*2dd0*/  FSETP.GEU.AND P1, PT, R16, RZ, PT ;  /* 0x000000ff1000720b */ /* 0x000fc80003f2e000 */
[----:B------:R-:W-:Y:S02]  /*2de0*/  FSEL R16, R16, RZ, P1 ;  /* 0x000000ff10107208 */ /* 0x000fe40000800000 */
[----:B------:R-:W-:-:S04]  /*2df0*/  FSETP.GEU.AND P1, PT, R17, RZ, PT ;  /* 0x000000ff1100720b */ /* 0x000fc80003f2e000 */
[----:B------:R-:W-:Y:S02]  /*2e00*/  FSEL R17, R17, RZ, P1 ;  /* 0x000000ff11117208 */ /* 0x000fe40000800000 */
[----:B------:R-:W-:Y:S01]  /*2e10*/  FSETP.GEU.AND P1, PT, R18, RZ, PT ;  /* 0x000000ff1200720b */ /* 0x000fe20003f2e000 */
[----:B------:R-:W-:-:S03]  /*2e20*/  VIADD R0, R5, 0xffffff40 ;  /* 0xffffff4005007836 */ /* 0x000fc60000000000 */
[----:B------:R-:W-:Y:S02]  /*2e30*/  FSEL R18, R18, RZ, P1 ;  /* 0x000000ff12127208 */ /* 0x000fe40000800000 */
[----:B------:R-:W-:-:S04]  /*2e40*/  FSETP.GEU.AND P1, PT, R19, RZ, PT ;  /* 0x000000ff1300720b */ /* 0x000fc80003f2e000 */
[----:B------:R-:W-:Y:S02]  /*2e50*/  FSEL R19, R19, RZ, P1 ;  /* 0x000000ff13137208 */ /* 0x000fe40000800000 */
[----:B------:R-:W-:Y:S02]  /*2e60*/  ISETP.GE.U32.AND P1, PT, R0, 0xc0, PT ;  /* 0x000000c00000780c */ /* 0x000fe40003f26070 */
[----:B------:R-:W-:Y:S01]  /*2e70*/  IADD3 R26, P4, R57, UR6, RZ ;  /* 0x00000006391a7c10 */ /* 0x000fe2000ff9e0ff */
[----:B------:R-:W-:-:S03]  /*2e80*/  IMAD.MOV.U32 R68, RZ, RZ, 0x3e800000 ;  /* 0x3e800000ff447424 */ /* 0x000fc600078e00ff */
[----:B------:R-:W-:Y:S02]  /*2e90*/  IADD3.X R27, R56, UR7, RZ, P4, !PT ;  /* 0x00000007381b7c10 */ /* 0x000fe4000a7fe4ff */
[----:B------:R-:W-:-:S04]  /*2ea0*/  IADD3 R24, P4, R9, UR6, RZ ;  /* 0x0000000609187c10 */ /* 0x000fc8000ff9e0ff */
[----:B------:R-:W-:Y:S02]  /*2eb0*/  IADD3.X R25, R8, UR7, RZ, P4, !PT ;  /* 0x0000000708197c10 */ /* 0x000fe4000a7fe4ff */
[----:B------:R-:W-:Y:S02]  /*2ec0*/  ISETP.GT.AND P6, PT, R7, 0x23f, PT ;  /* 0x0000023f0700780c */ /* 0x000fe40003fc4270 */
[----:B--2---:R-:W-:-:S13]  /*2ed0*/  ISETP.GE.U32.AND P5, PT, R60, 0xc0, PT ;  /* 0x000000c03c00780c */ /* 0x004fda0003fa6070 */
[----:B------:R-:W-:Y:S02]  /*2ee0*/  @P5 FSEL R12, R41, RZ, P6 ;  /* 0x000000ff290c5208 */ /* 0x000fe40003000000 */
[----:B------:R-:W-:Y:S02]  /*2ef0*/  @P5 FSEL R13, R42, RZ, P6 ;  /* 0x000000ff2a0d5208 */ /* 0x000fe40003000000 */
[----:B------:R-:W-:Y:S02]  /*2f00*/  @P5 FSEL R14, R46, RZ, P6 ;  /* 0x000000ff2e0e5208 */ /* 0x000fe40003000000 */
[----:B------:R-:W-:Y:S02]  /*2f10*/  @P5 FSEL R15, R43, RZ, P6 ;  /* 0x000000ff2b0f5208 */ /* 0x000fe40003000000 */
[----:B------:R-:W-:Y:S02]  /*2f20*/  ISETP.GE.U32.AND P5, PT, R61, 0xc0, PT ;  /* 0x000000c03d00780c */ /* 0x000fe40003fa6070 */
[----:B------:R-:W-:-:S02]  /*2f30*/  ISETP.GT.AND P6, PT, R5, 0x23f, PT ;  /* 0x0000023f0500780c */ /* 0x000fc40003fc4270 */
[----:B------:R-:W-:Y:S02]  /*2f40*/  CS2R R8, SRZ ;  /* 0x0000000000087805 */ /* 0x000fe4000001ff00 */
[----:B0-----:R-:W-:-:S07]  /*2f50*/  CS2R R10, SRZ ;  /* 0x00000000000a7805 */ /* 0x001fce000001ff00 */
[----:B------:R-:W-:Y:S01]  /*2f60*/  @P5 FSEL R19, R40, RZ, P6 ;  /* 0x000000ff28135208 */ /* 0x000fe20003000000 */
[----:B------:R-:W-:Y:S01]  /*2f70*/  IMAD.WIDE R2, R5, 0x4, R2 ;  /* 0x0000000405027825 */ /* 0x000fe200078e0202 */
[----:B---3--:R-:W-:-:S05]  /*2f80*/  SEL R0, R20, RZ, P0 ;  /* 0x000000ff14007207 */ /* 0x008fca0000000000 */
[----:B------:R-:W-:Y:S01]  /*2f90*/  FADD R0, R0, 0.0010000000474974513054 ;  /* 0x3a83126f00007421 */ /* 0x000fe20000000000 */
[----:B------:R-:W-:-:S05]  /*2fa0*/  SEL R21, R21, RZ, P0 ;  /* 0x000000ff15157207 */ /* 0x000fca0000000000 */
[----:B------:R-:W0:Y:S01]  /*2fb0*/  MUFU.SQRT R0, R0 ;  /* 0x0000000000007308 */ /* 0x000e220000002000 */
[----:B------:R-:W-:Y:S01]  /*2fc0*/  FADD R32, R21, 0.0010000000474974513054 ;  /* 0x3a83126f15207421 */ /* 0x000fe20000000000 */
[----:B------:R-:W-:-:S06]  /*2fd0*/  SEL R22, R22, RZ, P0 ;  /* 0x000000ff16167207 */ /* 0x000fcc0000000000 */
[----:B------:R-:W1:Y:S01]  /*2fe0*/  MUFU.SQRT R32, R32 ;  /* 0x0000002000207308 */ /* 0x000e620000002000 */
[----:B0-----:R-:W-:Y:S01]  /*2ff0*/  FSETP.GT.AND P3, PT, R0, 8.50705917302346158658e+37, PT ;  /* 0x7e8000000000780b */ /* 0x001fe20003f64000 */
[----:B------:R-:W-:Y:S01]  /*3000*/  FADD R36, R22, 0.0010000000474974513054 ;  /* 0x3a83126f16247421 */ /* 0x000fe20000000000 */
[----:B------:R-:W-:Y:S02]  /*3010*/  FSETP.GEU.AND P4, PT, R0, 1.175494350822287508e-38, PT ;  /* 0x008000000000780b */ /* 0x000fe40003f8e000 */
[----:B------:R-:W-:-:S03]  /*3020*/  FSEL R37, R68, 1, P3 ;  /* 0x3f80000044257808 */ /* 0x000fc60001800000 */
[----:B------:R-:W0:Y:S01]  /*3030*/  MUFU.SQRT R36, R36 ;  /* 0x0000002400247308 */ /* 0x000e220000002000 */
[----:B------:R-:W-:-:S05]  /*3040*/  SEL R23, R23, RZ, P0 ;  /* 0x000000ff17177207 */ /* 0x000fca0000000000 */
[----:B------:R-:W-:Y:S01]  /*3050*/  @P3 FMUL R0, R0, 0.25 ;  /* 0x3e80000000003820 */ /* 0x000fe20000400000 */
[----:B-1----:R-:W-:Y:S01]  /*3060*/  FSETP.GT.AND P3, PT, R32, 8.50705917302346158658e+37, PT ;  /* 0x7e8000002000780b */ /* 0x002fe20003f64000 */
[----:B------:R-:W-:Y:S01]  /*3070*/  FADD R33, R23, 0.0010000000474974513054 ;  /* 0x3a83126f17217421 */ /* 0x000fe20000000000 */
[----:B------:R-:W-:Y:S01]  /*3080*/  @!P4 FMUL R37, R37, 16777216 ;  /* 0x4b8000002525c820 */ /* 0x000fe20000400000 */
[----:B------:R-:W-:Y:S01]  /*3090*/  @!P4 FMUL R0, R0, 16777216 ;  /* 0x4b8000000000c820 */ /* 0x000fe20000400000 */
[----:B------:R-:W-:Y:S02]  /*30a0*/  FSETP.GEU.AND P4, PT, R32, 1.175494350822287508e-38, PT ;  /* 0x008000002000780b */ /* 0x000fe40003f8e000 */
[----:B------:R-:W-:Y:S01]  /*30b0*/  FSEL R38, R68, 1, P3 ;  /* 0x3f80000044267808 */ /* 0x000fe20001800000 */
[----:B------:R-:W1:Y:S06]  /*30c0*/  MUFU.SQRT R33, R33 ;  /* 0x0000002100217308 */ /* 0x000e6c0000002000 */
[----:B------:R-:W-:Y:S01]  /*30d0*/  @P3 FMUL R32, R32, 0.25 ;  /* 0x3e80000020203820 */ /* 0x000fe20000400000 */
[----:B0-----:R-:W-:-:S03]  /*30e0*/  FSETP.GT.AND P3, PT, R36, 8.50705917302346158658e+37, PT ;  /* 0x7e8000002400780b */ /* 0x001fc60003f64000 */
[----:B------:R-:W-:Y:S01]  /*30f0*/  @!P4 FMUL R32, R32, 16777216 ;  /* 0x4b8000002020c820 */ /* 0x000fe20000400000 */
[----:B------:R-:W-:Y:S01]  /*3100*/  @!P4 FMUL R38, R38, 16777216 ;  /* 0x4b8000002626c820 */ /* 0x000fe20000400000 */
[----:B------:R-:W-:Y:S02]  /*3110*/  FSETP.GEU.AND P4, PT, R36, 1.175494350822287508e-38, PT ;  /* 0x008000002400780b */ /* 0x000fe40003f8e000 */
[----:B------:R-:W-:-:S06]  /*3120*/  FSEL R39, R68, 1, P3 ;  /* 0x3f80000044277808 */ /* 0x000fcc0001800000 */
[----:B------:R-:W-:Y:S01]  /*3130*/  @P3 FMUL R36, R36, 0.25 ;  /* 0x3e80000024243820 */ /* 0x000fe20000400000 */
[----:B-1----:R-:W-:-:S04]  /*3140*/  FSETP.GT.AND P3, PT, R33, 8.50705917302346158658e+37, PT ;  /* 0x7e8000002100780b */ /* 0x002fc80003f64000 */
[----:B------:R-:W-:Y:S01]  /*3150*/  @!P4 FMUL R36, R36, 16777216 ;  /* 0x4b8000002424c820 */ /* 0x000fe20000400000 */
[----:B------:R-:W-:Y:S01]  /*3160*/  @!P4 FMUL R39, R39, 16777216 ;  /* 0x4b8000002727c820 */ /* 0x000fe20000400000 */
[----:B------:R-:W-:Y:S02]  /*3170*/  FSETP.GEU.AND P4, PT, R33, 1.175494350822287508e-38, PT ;  /* 0x008000002100780b */ /* 0x000fe40003f8e000 */
[----:B------:R-:W-:-:S05]  /*3180*/  FSEL R40, R68, 1, P3 ;  /* 0x3f80000044287808 */ /* 0x000fca0001800000 */
[----:B------:R-:W-:Y:S01]  /*3190*/  @P3 FMUL R33, R33, 0.25 ;  /* 0x3e80000021213820 */ /* 0x000fe20000400000 */
[----:B------:R-:W-:-:S13]  /*31a0*/  ISETP.LT.AND P3, PT, R69, 0xd8c00, !P1 ;  /* 0x000d8c004500780c */ /* 0x000fda0004f61270 */
[----:B------:R0:W2:Y:S01]  /*31b0*/  @P3 LDG.E.EL.128 R8, desc[UR4][R2.64+-0x300] ;  /* 0xfffd000402083981 */ /* 0x0000a2000c2e1d00 */
[----:B------:R-:W-:Y:S01]  /*31c0*/  @!P4 FMUL R33, R33, 16777216 ;  /* 0x4b8000002121c820 */ /* 0x000fe20000400000 */
[----:B------:R-:W-:Y:S01]  /*31d0*/  @!P4 FMUL R40, R40, 16777216 ;  /* 0x4b8000002828c820 */ /* 0x000fe20000400000 */
[----:B------:R-:W-:Y:S02]  /*31e0*/  @P5 FSEL R17, R52, RZ, P6 ;  /* 0x000000ff34115208 */ /* 0x000fe40003000000 */
[----:B------:R-:W-:Y:S01]  /*31f0*/  P2R R34, PR, RZ, 0x4 ;  /* 0x00000004ff227803 */ /* 0x000fe20000000000 */
[----:B0-----:R-:W0:Y:S01]  /*3200*/  LDC.64 R2, c[0x0][0x240] ;  /* 0x00009000ff027b82 */ /* 0x001e220000000a00 */
[----:B------:R-:W-:Y:S02]  /*3210*/  @P5 FSEL R16, R51, RZ, P6 ;  /* 0x000000ff33105208 */ /* 0x000fe40003000000 */
[----:B------:R-:W-:Y:S02]  /*3220*/  @P5 FSEL R18, R53, RZ, P6 ;  /* 0x000000ff35125208 */ /* 0x000fe40003000000 */
[----:B------:R-:W-:-:S02]  /*3230*/  P2R R20, PR, RZ, 0x1 ;  /* 0x00000001ff147803 */ /* 0x000fc40000000000 */
[----:B------:R-:W-:Y:S02]  /*3240*/  CS2R R22, SRZ ;  /* 0x0000000000167805 */ /* 0x000fe4000001ff00 */
[----:B--2---:R-:W-:-:S05]  /*3250*/  SEL R8, R8, RZ, P3 ;  /* 0x000000ff08087207 */ /* 0x004fca0001800000 */
[----:B------:R-:W-:-:S04]  /*3260*/  FADD R8, R8, 0.0010000000474974513054 ;  /* 0x3a83126f08087421 */ /* 0x000fc80000000000 */
[----:B------:R-:W1:Y:S01]  /*3270*/  MUFU.SQRT R42, R8 ;  /* 0x00000008002a7308 */ /* 0x000e620000002000 */
[----:B------:R-:W-:Y:S02]  /*3280*/  SEL R9, R9, RZ, P3 ;  /* 0x000000ff09097207 */ /* 0x000fe40001800000 */
[----:B------:R-:W-:Y:S02]  /*3290*/  SEL R10, R10, RZ, P3 ;  /* 0x000000ff0a0a7207 */ /* 0x000fe40001800000 */
[----:B------:R-:W-:Y:S01]  /*32a0*/  SEL R11, R11, RZ, P3 ;  /* 0x000000ff0b0b7207 */ /* 0x000fe20001800000 */
[----:B------:R-:W-:Y:S02]  /*32b0*/  FADD R9, R9, 0.0010000000474974513054 ;  /* 0x3a83126f09097421 */ /* 0x000fe40000000000 */
[----:B------:R-:W-:Y:S02]  /*32c0*/  FADD R10, R10, 0.0010000000474974513054 ;  /* 0x3a83126f0a0a7421 */ /* 0x000fe40000000000 */
[----:B------:R-:W2:Y:S01]  /*32d0*/  MUFU.SQRT R44, R9 ;  /* 0x00000009002c7308 */ /* 0x000ea20000002000 */
[----:B------:R-:W-:Y:S01]  /*32e0*/  FADD R11, R11, 0.0010000000474974513054 ;  /* 0x3a83126f0b0b7421 */ /* 0x000fe20000000000 */
[----:B-1----:R-:W-:-:S06]  /*32f0*/  FSETP.GT.AND P4, PT, R42, 8.50705917302346158658e+37, PT ;  /* 0x7e8000002a00780b */ /* 0x002fcc0003f84000 */
[----:B------:R-:W1:Y:S08]  /*3300*/  MUFU.SQRT R46, R10 ;  /* 0x0000000a002e7308 */ /* 0x000e700000002000 */
[----:B------:R-:W3:Y:S01]  /*3310*/  MUFU.SQRT R52, R11 ;  /* 0x0000000b00347308 */ /* 0x000ee20000002000 */
[C---:B------:R-:W-:Y:S01]  /*3320*/  FSETP.GEU.AND P2, PT, R42.reuse, 1.175494350822287508e-38, PT ;  /* 0x008000002a00780b */ /* 0x040fe20003f4e000 */
[----:B------:R-:W-:Y:S01]  /*3330*/  @P4 FMUL R42, R42, 0.25 ;  /* 0x3e8000002a2a4820 */ /* 0x000fe20000400000 */
[----:B------:R-:W-:-:S02]  /*3340*/  FSEL R43, R68, 1, P4 ;  /* 0x3f800000442b7808 */ /* 0x000fc40002000000 */
[----:B--2---:R-:W-:Y:S02]  /*3350*/  FSETP.GT.AND P4, PT, R44, 8.50705917302346158658e+37, PT ;  /* 0x7e8000002c00780b */ /* 0x004fe40003f84000 */
[----:B-1----:R-:W-:Y:S02]  /*3360*/  FSETP.GT.AND P6, PT, R46, 8.50705917302346158658e+37, PT ;  /* 0x7e8000002e00780b */ /* 0x002fe40003fc4000 */
[----:B---3--:R-:W-:Y:S02]  /*3370*/  FSETP.GT.AND P0, PT, R52, 8.50705917302346158658e+37, PT ;  /* 0x7e8000003400780b */ /* 0x008fe40003f04000 */
[----:B------:R-:W-:-:S07]  /*3380*/  FSETP.GEU.AND P5, PT, R44, 1.175494350822287508e-38, PT ;  /* 0x008000002c00780b */ /* 0x000fce0003fae000 */
[----:B------:R-:W-:Y:S01]  /*3390*/  @P4 FMUL R44, R44, 0.25 ;  /* 0x3e8000002c2c4820 */ /* 0x000fe20000400000 */
[----:B------:R-:W-:Y:S02]  /*33a0*/  FSEL R45, R68, 1, P4 ;  /* 0x3f800000442d7808 */ /* 0x000fe40002000000 */
[C---:B------:R-:W-:Y:S01]  /*33b0*/  FSETP.GEU.AND P4, PT, R46.reuse, 1.175494350822287508e-38, PT ;  /* 0x008000002e00780b */ /* 0x040fe20003f8e000 */
[----:B------:R-:W-:Y:S01]  /*33c0*/  @P6 FMUL R46, R46, 0.25 ;  /* 0x3e8000002e2e6820 */ /* 0x000fe20000400000 */
[----:B------:R-:W-:Y:S02]  /*33d0*/  FSEL R51, R68, 1, P6 ;  /* 0x3f80000044337808 */ /* 0x000fe40003000000 */
[----:B------:R-:W-:Y:S01]  /*33e0*/  FSETP.GEU.AND P6, PT, R52, 1.175494350822287508e-38, PT ;  /* 0x008000003400780b */ /* 0x000fe20003fce000 */
[----:B------:R-:W-:Y:S01]  /*33f0*/  @!P2 FMUL R42, R42, 16777216 ;  /* 0x4b8000002a2aa820 */ /* 0x000fe20000400000 */
[----:B------:R-:W-:Y:S01]  /*3400*/  FSEL R53, R68, 1, P0 ;  /* 0x3f80000044357808 */ /* 0x000fe20000000000 */
[----:B------:R-:W-:Y:S01]  /*3410*/  @P0 FMUL R52, R52, 0.25 ;  /* 0x3e80000034340820 */ /* 0x000fe20000400000 */
[----:B------:R-:W-:Y:S01]  /*3420*/  ISETP.NE.AND P0, PT, R20, RZ, PT ;  /* 0x000000ff1400720c */ /* 0x000fe20003f05270 */
[----:B------:R-:W-:Y:S01]  /*3430*/  @!P2 FMUL R43, R43, 16777216 ;  /* 0x4b8000002b2ba820 */ /* 0x000fe20000400000 */
[----:B------:R-:W-:-:S02]  /*3440*/  ISETP.NE.AND P2, PT, R34, RZ, PT ;  /* 0x000000ff2200720c */ /* 0x000fc40003f45270 */
[----:B------:R-:W-:Y:S02]  /*3450*/  CS2R R8, SRZ ;  /* 0x0000000000087805 */ /* 0x000fe4000001ff00 */
[----:B------:R-:W-:Y:S02]  /*3460*/  CS2R R10, SRZ ;  /* 0x00000000000a7805 */ /* 0x000fe4000001ff00 */
[----:B------:R-:W-:Y:S01]  /*3470*/  CS2R R20, SRZ ;  /* 0x0000000000147805 */ /* 0x000fe2000001ff00 */
[----:B0-----:R-:W-:-:S03]  /*3480*/  IMAD.WIDE R34, R5, 0x4, R2 ;  /* 0x0000000405227825 */ /* 0x001fc600078e0202 */
[----:B------:R-:W2:Y:S04]  /*3490*/  @P3 LDG.E.EL.128 R8, desc[UR4][R26.64+-0x300] ;  /* 0xfffd00041a083981 */ /* 0x000ea8000c2e1d00 */
[----:B------:R-:W3:Y:S01]  /*34a0*/  @P3 LDG.E.EL.128 R20, desc[UR4][R34.64+-0x300] ;  /* 0xfffd000422143981 */ /* 0x000ee2000c2e1d00 */
[----:B------:R-:W-:Y:S01]  /*34b0*/  IMAD.WIDE R2, R7, 0x4, R2 ;  /* 0x0000000407027825 */ /* 0x000fe200078e0202 */
[----:B--2---:R-:W-:Y:S02]  /*34c0*/  SEL R11, R11, RZ, P3 ;  /* 0x000000ff0b0b7207 */ /* 0x004fe40001800000 */
[----:B---3--:R-:W-:Y:S02]  /*34d0*/  SEL R54, R23, RZ, P3 ;  /* 0x000000ff17367207 */ /* 0x008fe40001800000 */
[----:B------:R-:W-:-:S03]  /*34e0*/  SEL R10, R10, RZ, P3 ;  /* 0x000000ff0a0a7207 */ /* 0x000fc60001800000 */
[----:B------:R-:W-:Y:S01]  /*34f0*/  FADD R54, R11, -R54 ;  /* 0x800000360b367221 */ /* 0x000fe20000000000 */
[----:B------:R-:W-:Y:S02]  /*3500*/  SEL R11, R22, RZ, P3 ;  /* 0x000000ff160b7207 */ /* 0x000fe40001800000 */
[----:B------:R-:W-:Y:S02]  /*3510*/  SEL R9, R9, RZ, P3 ;  /* 0x000000ff09097207 */ /* 0x000fe40001800000 */
[----:B------:R-:W-:Y:S01]  /*3520*/  SEL R8, R8, RZ, P3 ;  /* 0x000000ff08087207 */ /* 0x000fe20001800000 */
[----:B------:R-:W-:Y:S01]  /*3530*/  FADD R26, R10, -R11 ;  /* 0x8000000b0a1a7221 */ /* 0x000fe20000000000 */
[----:B------:R-:W-:Y:S02]  /*3540*/  SEL R10, R21, RZ, P3 ;  /* 0x000000ff150a7207 */ /* 0x000fe40001800000 */
[----:B------:R-:W-:Y:S02]  /*3550*/  SEL R41, R20, RZ, P3 ;  /* 0x000000ff14297207 */ /* 0x000fe40001800000 */
[----:B------:R-:W-:-:S02]  /*3560*/  CS2R R20, SRZ ;  /* 0x0000000000147805 */ /* 0x000fc4000001ff00 */
[----:B------:R-:W-:Y:S01]  /*3570*/  CS2R R22, SRZ ;  /* 0x0000000000167805 */ /* 0x000fe2000001ff00 */
[----:B------:R-:W-:Y:S01]  /*3580*/  FADD R27, R9, -R10 ;  /* 0x8000000a091b7221 */ /* 0x000fe20000000000 */
[----:B------:R-:W-:Y:S01]  /*3590*/  CS2R R10, SRZ ;  /* 0x00000000000a7805 */ /* 0x000fe2000001ff00 */
[----:B------:R-:W-:Y:S01]  /*35a0*/  FADD R41, R8, -R41 ;  /* 0x8000002908297221 */ /* 0x000fe20000000000 */
[----:B------:R-:W-:Y:S02]  /*35b0*/  CS2R R8, SRZ ;  /* 0x0000000000087805 */ /* 0x000fe4000001ff00 */
[----:B------:R-:W2:Y:S04]  /*35c0*/  @P0 LDG.E.EL.128 R20, desc[UR4][R2.64+-0x300] ;  /* 0xfffd000402140981 */ /* 0x000ea8000c2e1d00 */
[----:B------:R-:W3:Y:S01]  /*35d0*/  @P0 LDG.E.EL.128 R8, desc[UR4][R24.64+-0x300] ;  /* 0xfffd000418080981 */ /* 0x000ee2000c2e1d00 */
[----:B------:R-:W-:Y:S01]  /*35e0*/  @!P5 FMUL R44, R44, 16777216 ;  /* 0x4b8000002c2cd820 */ /* 0x000fe20000400000 */
[----:B------:R-:W-:Y:S01]  /*35f0*/  @!P4 FMUL R46, R46, 16777216 ;  /* 0x4b8000002e2ec820 */ /* 0x000fe20000400000 */
[----:B------:R-:W0:Y:S08]  /*3600*/  MUFU.RCP R0, R0 ;  /* 0x0000000000007308 */ /* 0x000e300000001000 */
[----:B------:R-:W1:Y:S08]  /*3610*/  MUFU.RCP R44, R44 ;  /* 0x0000002c002c7308 */ /* 0x000e700000001000 */
[----:B------:R-:W4:Y:S01]  /*3620*/  MUFU.RCP R46, R46 ;  /* 0x0000002e002e7308 */ /* 0x000f220000001000 */
[----:B------:R-:W-:Y:S01]  /*3630*/  @!P5 FMUL R45, R45, 16777216 ;  /* 0x4b8000002d2dd820 */ /* 0x000fe20000400000 */
[----:B------:R-:W-:-:S06]  /*3640*/  @!P4 FMUL R51, R51, 16777216 ;  /* 0x4b8000003333c820 */ /* 0x000fcc0000400000 */
[----:B------:R-:W-:Y:S01]  /*3650*/  MUFU.RCP R36, R36 ;  /* 0x0000002400247308 */ /* 0x000fe20000001000 */
[----:B0-----:R-:W-:Y:S01]  /*3660*/  FMUL R37, R0, R37 ;  /* 0x0000002500257220 */ /* 0x001fe20000400000 */
[----:B-1----:R-:W-:Y:S01]  /*3670*/  FMUL R0, R44, R45 ;  /* 0x0000002d2c007220 */ /* 0x002fe20000400000 */
[----:B----4-:R-:W-:-:S05]  /*3680*/  FMUL R51, R46, R51 ;  /* 0x000000332e337220 */ /* 0x010fca0000400000 */
[----:B------:R-:W-:Y:S01]  /*3690*/  MUFU.RCP R33, R33 ;  /* 0x0000002100217308 */ /* 0x000fe20000001000 */
[----:B--2---:R-:W-:Y:S02]  /*36a0*/  SEL R3, R20, RZ, P0 ;  /* 0x000000ff14037207 */ /* 0x004fe40000000000 */
[----:B---3--:R-:W-:-:S05]  /*36b0*/  SEL R8, R8, RZ, P0 ;  /* 0x000000ff08087207 */ /* 0x008fca0000000000 */
[----:B------:R-:W-:Y:S02]  /*36c0*/  FADD R2, R8, -R3 ;  /* 0x8000000308027221 */ /* 0x000fe40000000000 */
[----:B------:R0:W1:Y:S02]  /*36d0*/  MUFU.RCP R3, R32 ;  /* 0x0000002000037308 */ /* 0x0000640000001000 */
[----:B0-----:R-:W-:Y:S01]  /*36e0*/  FMUL R32, R0, R27 ;  /* 0x0000001b00207220 */ /* 0x001fe20000400000 */
[----:B------:R-:W-:Y:S02]  /*36f0*/  FMUL R0, R51, R26 ;  /* 0x0000001a33007220 */ /* 0x000fe40000400000 */
[----:B------:R-:W0:Y:S01]  /*3700*/  LDC.64 R26, c[0x0][0x258] ;  /* 0x00009600ff1a7b82 */ /* 0x000e220000000a00 */
[----:B-1----:R-:W-:Y:S01]  /*3710*/  FMUL R8, R3, R38 ;  /* 0x0000002603087220 */ /* 0x002fe20000400000 */
[----:B------:R-:W-:Y:S01]  /*3720*/  FMUL R3, R36, R39 ;  /* 0x0000002724037220 */ /* 0x000fe20000400000 */
[----:B------:R-:W-:-:S05]  /*3730*/  FMUL R39, R37, R2 ;  /* 0x0000000225277220 */ /* 0x000fca0000400000 */
[----:B------:R-:W1:Y:S01]  /*3740*/  LDC.64 R36, c[0x0][0x250] ;  /* 0x00009400ff247b82 */ /* 0x000e620000000a00 */
[----:B------:R-:W2:Y:S01]  /*3750*/  MUFU.RCP R38, R42 ;  /* 0x0000002a00267308 */ /* 0x000ea20000001000 */
[----:B------:R-:W-:Y:S02]  /*3760*/  SEL R34, R23, RZ, P0 ;  /* 0x000000ff17227207 */ /* 0x000fe40000000000 */
[----:B------:R-:W-:Y:S02]  /*3770*/  SEL R11, R11, RZ, P0 ;  /* 0x000000ff0b0b7207 */ /* 0x000fe40000000000 */
[----:B------:R-:W-:Y:S02]  /*3780*/  SEL R23, R22, RZ, P0 ;  /* 0x000000ff16177207 */ /* 0x000fe40000000000 */
[----:B------:R-:W-:Y:S02]  /*3790*/  SEL R10, R10, RZ, P0 ;  /* 0x000000ff0a0a7207 */ /* 0x000fe40000000000 */
[----:B------:R-:W-:-:S02]  /*37a0*/  SEL R22, R21, RZ, P0 ;  /* 0x000000ff15167207 */ /* 0x000fc40000000000 */
[----:B------:R-:W-:Y:S01]  /*37b0*/  SEL R9, R9, RZ, P0 ;  /* 0x000000ff09097207 */ /* 0x000fe20000000000 */
[----:B------:R-:W-:Y:S01]  /*37c0*/  FADD R11, R11, -R34 ;  /* 0x800000220b0b7221 */ /* 0x000fe20000000000 */
[----:B------:R-:W-:Y:S01]  /*37d0*/  FADD R10, R10, -R23 ;  /* 0x800000170a0a7221 */ /* 0x000fe20000000000 */
[----:B------:R-:W-:Y:S02]  /*37e0*/  FMUL R20, R33, R40 ;  /* 0x0000002821147220 */ /* 0x000fe40000400000 */
[----:B------:R-:W-:Y:S01]  /*37f0*/  FADD R9, R9, -R22 ;  /* 0x8000001609097221 */ /* 0x000fe20000000000 */
[----:B--2---:R-:W-:Y:S01]  /*3800*/  FMUL R38, R38, R43 ;  /* 0x0000002b26267220 */ /* 0x004fe20000400000 */
[----:B------:R-:W-:Y:S01]  /*3810*/  FMUL R43, R3, R10 ;  /* 0x0000000a032b7220 */ /* 0x000fe20000400000 */
[----:B------:R-:W-:Y:S01]  /*3820*/  FMUL R42, R20, R11 ;  /* 0x0000000b142a7220 */ /* 0x000fe20000400000 */
[----:B------:R-:W-:Y:S01]  /*3830*/  FMUL R40, R8, R9 ;  /* 0x0000000908287220 */ /* 0x000fe20000400000 */
[----:B0-----:R-:W-:Y:S01]  /*3840*/  IMAD.WIDE R2, R7, 0x4, R26 ;  /* 0x0000000407027825 */ /* 0x001fe200078e021a */
[----:B------:R-:W-:-:S02]  /*3850*/  CS2R R20, SRZ ;  /* 0x0000000000147805 */ /* 0x000fc4000001ff00 */
[----:B------:R-:W-:Y:S02]  /*3860*/  CS2R R22, SRZ ;  /* 0x0000000000167805 */ /* 0x000fe4000001ff00 */
[----:B------:R-:W-:Y:S02]  /*3870*/  CS2R R8, SRZ ;  /* 0x0000000000087805 */ /* 0x000fe4000001ff00 */
[----:B------:R-:W-:Y:S01]  /*3880*/  CS2R R10, SRZ ;  /* 0x00000000000a7805 */ /* 0x000fe2000001ff00 */
[----:B------:R-:W-:-:S04]  /*3890*/  IMAD.WIDE R26, R5, 0x4, R26 ;  /* 0x00000004051a7825 */ /* 0x000fc800078e021a */
[----:B-1----:R-:W-:Y:S01]  /*38a0*/  IMAD.WIDE R24, R5, 0x4, R36 ;  /* 0x0000000405187825 */ /* 0x002fe200078e0224 */
[----:B------:R0:W2:Y:S04]  /*38b0*/  @P3 LDG.E.EL.128 R20, desc[UR4][R26.64+-0x300] ;  /* 0xfffd00041a143981 */ /* 0x0000a8000c2e1d00 */
[----:B------:R2:W3:Y:S01]  /*38c0*/  @P3 LDG.E.EL.128 R8, desc[UR4][R24.64+-0x300] ;  /* 0xfffd000418083981 */ /* 0x0004e2000c2e1d00 */
[----:B------:R-:W-:-:S06]  /*38d0*/  @!P6 FMUL R52, R52, 16777216 ;  /* 0x4b8000003434e820 */ /* 0x000fcc0000400000 */
[----:B------:R-:W1:Y:S01]  /*38e0*/  MUFU.RCP R52, R52 ;  /* 0x0000003400347308 */ /* 0x000e620000001000 */
[----:B------:R-:W-:Y:S01]  /*38f0*/  @!P6 FMUL R53, R53, 16777216 ;  /* 0x4b8000003535e820 */ /* 0x000fe20000400000 */
[----:B0-----:R-:W-:Y:S02]  /*3900*/  CS2R R26, SRZ ;  /* 0x00000000001a7805 */ /* 0x001fe4000001ff00 */
[----:B------:R-:W-:Y:S01]  /*3910*/  CS2R R34, SRZ ;  /* 0x0000000000227805 */ /* 0x000fe2000001ff00 */
[----:B------:R-:W-:-:S04]  /*3920*/  IMAD.WIDE R36, R7, 0x4, R36 ;  /* 0x0000000407247825 */ /* 0x000fc800078e0224 */
[----:B-1----:R-:W-:-:S04]  /*3930*/  FMUL R53, R52, R53 ;  /* 0x0000003534357220 */ /* 0x002fc80000400000 */
[----:B------:R-:W-:Y:S01]  /*3940*/  FMUL R54, R53, R54 ;  /* 0x0000003635367220 */ /* 0x000fe20000400000 */
[----:B--2---:R-:W-:Y:S02]  /*3950*/  SEL R24, R23, RZ, P3 ;  /* 0x000000ff17187207 */ /* 0x004fe40001800000 */
[----:B---3--:R-:W-:Y:S02]  /*3960*/  SEL R23, R10, RZ, P3 ;  /* 0x000000ff0a177207 */ /* 0x008fe40001800000 */
[----:B------:R-:W-:Y:S02]  /*3970*/  SEL R11, R11, RZ, P3 ;  /* 0x000000ff0b0b7207 */ /* 0x000fe40001800000 */
[----:B------:R-:W-:Y:S02]  /*3980*/  SEL R9, R9, RZ, P3 ;  /* 0x000000ff09097207 */ /* 0x000fe40001800000 */
[----:B------:R-:W-:Y:S01]  /*3990*/  SEL R10, R21, RZ, P3 ;  /* 0x000000ff150a7207 */ /* 0x000fe20001800000 */
[----:B------:R-:W-:Y:S01]  /*39a0*/  FFMA R11, R11, R54, R24 ;  /* 0x000000360b0b7223 */ /* 0x000fe20000000018 */
[----:B------:R-:W-:-:S03]  /*39b0*/  CS2R R24, SRZ ;  /* 0x0000000000187805 */ /* 0x000fc6000001ff00 */
[----:B------:R-:W-:Y:S01]  /*39c0*/  FFMA R9, R9, R32, R10 ;  /* 0x0000002009097223 */ /* 0x000fe2000000000a */
[----:B------:R-:W-:Y:S02]  /*39d0*/  CS2R R32, SRZ ;  /* 0x0000000000207805 */ /* 0x000fe4000001ff00 */
[----:B------:R-:W2:Y:S04]  /*39e0*/  @P0 LDG.E.EL.128 R24, desc[UR4][R36.64+-0x300] ;  /* 0xfffd000424180981 */ /* 0x000ea8000c2e1d00 */
[----:B------:R-:W3:Y:S01]  /*39f0*/  @P0 LDG.E.EL.128 R32, desc[UR4][R2.64+-0x300] ;  /* 0xfffd000402200981 */ /* 0x000ee2000c2e1d00 */
[----:B------:R-:W-:Y:S01]  /*3a00*/  SEL R20, R20, RZ, P3 ;  /* 0x000000ff14147207 */ /* 0x000fe20001800000 */
[----:B------:R-:W-:Y:S01]  /*3a10*/  FMUL R38, R38, R41 ;  /* 0x0000002926267220 */ /* 0x000fe20000400000 */
[----:B------:R-:W-:-:S02]  /*3a20*/  SEL R22, R22, RZ, P3 ;  /* 0x000000ff16167207 */ /* 0x000fc40001800000 */
[----:B------:R-:W-:Y:S02]  /*3a30*/  ISETP.GE.AND P5, PT, R7, 0xc0, PT ;  /* 0x000000c00700780c */ /* 0x000fe40003fa6270 */
[----:B------:R-:W-:Y:S01]  /*3a40*/  ISETP.GE.AND P4, PT, R69, 0xd8c00, PT ;  /* 0x000d8c004500780c */ /* 0x000fe20003f86270 */
[----:B------:R-:W-:Y:S01]  /*3a50*/  FFMA R0, R23, R0, R22 ;  /* 0x0000000017007223 */ /* 0x000fe20000000016 */
[----:B------:R-:W-:Y:S02]  /*3a60*/  ISETP.GE.AND P6, PT, R5, 0xc0, PT ;  /* 0x000000c00500780c */ /* 0x000fe40003fc6270 */
[----:B--2---:R-:W-:Y:S02]  /*3a70*/  SEL R27, R27, RZ, P0 ;  /* 0x000000ff1b1b7207 */ /* 0x004fe40000000000 */
[----:B------:R-:W-:Y:S02]  /*3a80*/  SEL R24, R24, RZ, P0 ;  /* 0x000000ff18187207 */ /* 0x000fe40000000000 */
[----:B---3--:R-:W-:-:S02]  /*3a90*/  SEL R10, R35, RZ, P0 ;  /* 0x000000ff230a7207 */ /* 0x008fc40000000000 */
[----:B------:R-:W-:Y:S02]  /*3aa0*/  SEL R3, R32, RZ, P0 ;  /* 0x000000ff20037207 */ /* 0x000fe40000000000 */
[----:B------:R-:W-:Y:S01]  /*3ab0*/  SEL R25, R25, RZ, P0 ;  /* 0x000000ff19197207 */ /* 0x000fe20000000000 */
[----:B------:R-:W-:Y:S01]  /*3ac0*/  FFMA R42, R27, R42, R10 ;  /* 0x0000002a1b2a7223 */ /* 0x000fe2000000000a */
[----:B------:R-:W-:Y:S01]  /*3ad0*/  SEL R10, R33, RZ, P0 ;  /* 0x000000ff210a7207 */ /* 0x000fe20000000000 */
[----:B------:R-:W-:Y:S01]  /*3ae0*/  FFMA R39, R24, R39, R3 ;  /* 0x0000002718277223 */ /* 0x000fe20000000003 */
[----:B------:R-:W-:Y:S02]  /*3af0*/  SEL R26, R26, RZ, P0 ;  /* 0x000000ff1a1a7207 */ /* 0x000fe40000000000 */
[----:B------:R-:W-:Y:S01]  /*3b00*/  SEL R21, R34, RZ, P0 ;  /* 0x000000ff22157207 */ /* 0x000fe20000000000 */
[----:B------:R-:W-:Y:S01]  /*3b10*/  FFMA R40, R25, R40, R10 ;  /* 0x0000002819287223 */ /* 0x000fe2000000000a */
[----:B------:R-:W-:-:S02]  /*3b20*/  FSETP.GEU.AND P0, PT, R39, RZ, PT ;  /* 0x000000ff2700720b */ /* 0x000fc40003f0e000 */
[----:B------:R-:W-:Y:S01]  /*3b30*/  SEL R3, R8, RZ, P3 ;  /* 0x000000ff08037207 */ /* 0x000fe20001800000 */
[----:B------:R-:W-:Y:S01]  /*3b40*/  FFMA R43, R26, R43, R21 ;  /* 0x0000002b1a2b7223 */ /* 0x000fe20000000015 */
[----:B------:R-:W-:Y:S02]  /*3b50*/  @!P2 FSEL R12, R39, RZ, P0 ;  /* 0x000000ff270ca208 */ /* 0x000fe40000000000 */
[C---:B------:R-:W-:Y:S01]  /*3b60*/  FSETP.GEU.AND P0, PT, R40.reuse, RZ, PT ;  /* 0x000000ff2800720b */ /* 0x040fe20003f0e000 */
[----:B------:R-:W-:Y:S01]  /*3b70*/  FFMA R38, R3, R38, R20 ;  /* 0x0000002603267223 */ /* 0x000fe20000000014 */
[----:B------:R-:W-:Y:S01]  /*3b80*/  FSETP.GEU.AND P3, PT, R43, RZ, PT ;  /* 0x000000ff2b00720b */ /* 0x000fe20003f6e000 */
[----:B------:R-:W0:Y:S01]  /*3b90*/  LDC.64 R2, c[0x0][0x2b0] ;  /* 0x0000ac00ff027b82 */ /* 0x000e220000000a00 */
[----:B------:R-:W-:Y:S02]  /*3ba0*/  SHF.R.U32.HI R10, RZ, 0x8, R31 ;  /* 0x00000008ff0a7819 */ /* 0x000fe4000001161f */
[----:B------:R-:W-:-:S02]  /*3bb0*/  @!P2 FSEL R13, R40, RZ, P0 ;  /* 0x000000ff280da208 */ /* 0x000fc40000000000 */
[----:B------:R-:W-:Y:S02]  /*3bc0*/  @!P2 FSEL R14, R43, RZ, P3 ;  /* 0x000000ff2b0ea208 */ /* 0x000fe40001800000 */
[----:B------:R-:W-:Y:S02]  /*3bd0*/  FSETP.GEU.AND P0, PT, R42, RZ, PT ;  /* 0x000000ff2a00720b */ /* 0x000fe40003f0e000 */
[----:B------:R-:W-:Y:S02]  /*3be0*/  FSETP.GEU.AND P3, PT, R38, RZ, PT ;  /* 0x000000ff2600720b */ /* 0x000fe40003f6e000 */
[----:B------:R-:W-:Y:S02]  /*3bf0*/  LOP3.LUT R10, R10, 0x1, RZ, 0xc0, !PT ;  /* 0x000000010a0a7812 */ /* 0x000fe400078ec0ff */
[----:B------:R-:W-:Y:S02]  /*3c00*/  @!P2 FSEL R15, R42, RZ, P0 ;  /* 0x000000ff2a0fa208 */ /* 0x000fe40000000000 */
[----:B------:R-:W-:-:S02]  /*3c10*/  SHF.R.U32.HI R8, RZ, 0xa, R31 ;  /* 0x0000000aff087819 */ /* 0x000fc4000001161f */
[C---:B------:R-:W-:Y:S02]  /*3c20*/  FSETP.GEU.AND P2, PT, R9.reuse, RZ, PT ;  /* 0x000000ff0900720b */ /* 0x040fe40003f4e000 */
[----:B------:R-:W-:Y:S02]  /*3c30*/  @!P1 FSEL R16, R38, RZ, P3 ;  /* 0x000000ff26109208 */ /* 0x000fe40001800000 */
[----:B------:R-:W-:Y:S02]  /*3c40*/  ISETP.NE.U32.AND P3, PT, R10, 0x1, PT ;  /* 0x000000010a00780c */ /* 0x000fe40003f65070 */
[----:B------:R-:W-:Y:S02]  /*3c50*/  SHF.R.U32.HI R10, RZ, 0x9, R31 ;  /* 0x00000009ff0a7819 */ /* 0x000fe4000001161f */
[----:B------:R-:W-:Y:S02]  /*3c60*/  LOP3.LUT R8, R8, 0x1, RZ, 0xc0, !PT ;  /* 0x0000000108087812 */ /* 0x000fe400078ec0ff */
[----:B------:R-:W-:-:S02]  /*3c70*/  @!P1 FSEL R17, R9, RZ, P2 ;  /* 0x000000ff09119208 */ /* 0x000fc40001000000 */
[C---:B------:R-:W-:Y:S02]  /*3c80*/  FSETP.GEU.AND P2, PT, R11.reuse, RZ, PT ;  /* 0x000000ff0b00720b */ /* 0x040fe40003f4e000 */
[----:B------:R-:W-:Y:S02]  /*3c90*/  LOP3.LUT R10, R10, 0x1, RZ, 0xc0, !PT ;  /* 0x000000010a0a7812 */ /* 0x000fe400078ec0ff */
[----:B------:R-:W-:Y:S02]  /*3ca0*/  SHF.R.U32.HI R9, RZ, 0xb, R31 ;  /* 0x0000000bff097819 */ /* 0x000fe4000001161f */
[----:B------:R-:W-:Y:S02]  /*3cb0*/  ISETP.NE.U32.AND P0, PT, R8, 0x1, PT ;  /* 0x000000010800780c */ /* 0x000fe40003f05070 */
[----:B------:R-:W-:Y:S02]  /*3cc0*/  @!P1 FSEL R19, R11, RZ, P2 ;  /* 0x000000ff0b139208 */ /* 0x000fe40001000000 */
[----:B------:R-:W-:-:S02]  /*3cd0*/  ISETP.NE.U32.AND P2, PT, R10, 0x1, PT ;  /* 0x000000010a00780c */ /* 0x000fc40003f45070 */
[----:B------:R-:W-:Y:S02]  /*3ce0*/  LOP3.LUT R9, R9, 0x1, RZ, 0xc0, !PT ;  /* 0x0000000109097812 */ /* 0x000fe400078ec0ff */
[----:B------:R-:W-:Y:S02]  /*3cf0*/  @!P5 FSEL R14, R28, RZ, P0 ;  /* 0x000000ff1c0ed208 */ /* 0x000fe40000000000 */
[C---:B------:R-:W-:Y:S01]  /*3d00*/  ISETP.GE.AND P0, PT, R6.reuse, 0xd8c00, PT ;  /* 0x000d8c000600780c */ /* 0x040fe20003f06270 */
[----:B0-----:R-:W-:Y:S01]  /*3d10*/  IMAD.WIDE R6, R6, 0x4, R2 ;  /* 0x0000000406067825 */ /* 0x001fe200078e0202 */
[----:B------:R-:W-:Y:S02]  /*3d20*/  @!P5 FSEL R13, R30, RZ, P2 ;  /* 0x000000ff1e0dd208 */ /* 0x000fe40001000000 */
[----:B------:R-:W-:Y:S02]  /*3d30*/  ISETP.NE.U32.AND P2, PT, R9, 0x1, PT ;  /* 0x000000010900780c */ /* 0x000fe40003f45070 */
[----:B------:R-:W-:-:S02]  /*3d40*/  SHF.R.U32.HI R8, RZ, 0xf, R31 ;  /* 0x0000000fff087819 */ /* 0x000fc4000001161f */
[--C-:B------:R-:W-:Y:S02]  /*3d50*/  SHF.R.U32.HI R2, RZ, 0xe, R31.reuse ;  /* 0x0000000eff027819 */ /* 0x100fe4000001161f */
[--C-:B------:R-:W-:Y:S02]  /*3d60*/  SHF.R.U32.HI R3, RZ, 0xc, R31.reuse ;  /* 0x0000000cff037819 */ /* 0x100fe4000001161f */
[----:B------:R-:W-:Y:S02]  /*3d70*/  SHF.R.U32.HI R31, RZ, 0xd, R31 ;  /* 0x0000000dff1f7819 */ /* 0x000fe4000001161f */
[----:B------:R-:W-:Y:S02]  /*3d80*/  @!P5 FSEL R15, R4, RZ, P2 ;  /* 0x000000ff040fd208 */ /* 0x000fe40001000000 */
[----:B------:R-:W-:Y:S02]  /*3d90*/  FSETP.GEU.AND P2, PT, R0, RZ, PT ;  /* 0x000000ff0000720b */ /* 0x000fe40003f4e000 */
[----:B------:R-:W-:-:S02]  /*3da0*/  LOP3.LUT R8, R8, 0x1, RZ, 0xc0, !PT ;  /* 0x0000000108087812 */ /* 0x000fc400078ec0ff */
[----:B------:R-:W-:Y:S02]  /*3db0*/  @!P5 FSEL R12, R29, RZ, P3 ;  /* 0x000000ff1d0cd208 */ /* 0x000fe40001800000 */
[----:B------:R-:W-:Y:S02]  /*3dc0*/  LOP3.LUT R2, R2, 0x1, RZ, 0xc0, !PT ;  /* 0x0000000102027812 */ /* 0x000fe400078ec0ff */
[----:B------:R-:W-:Y:S02]  /*3dd0*/  LOP3.LUT R3, R3, 0x1, RZ, 0xc0, !PT ;  /* 0x0000000103037812 */ /* 0x000fe400078ec0ff */
[----:B------:R-:W-:Y:S02]  /*3de0*/  LOP3.LUT R31, R31, 0x1, RZ, 0xc0, !PT ;  /* 0x000000011f1f7812 */ /* 0x000fe400078ec0ff */
[----:B------:R-:W-:Y:S01]  /*3df0*/  @!P1 FSEL R18, R0, RZ, P2 ;  /* 0x000000ff00129208 */ /* 0x000fe20001000000 */
[----:B------:R0:W-:Y:S01]  /*3e00*/  @!P0 STG.E.128 desc[UR4][R6.64], R12 ;  /* 0x0000000c06008986 */ /* 0x0001e2000c101d04 */
[----:B------:R-:W-:-:S02]  /*3e10*/  ISETP.NE.U32.AND P3, PT, R8, 0x1, PT ;  /* 0x000000010800780c */ /* 0x000fc40003f65070 */
[----:B------:R-:W-:Y:S02]  /*3e20*/  ISETP.NE.U32.AND P1, PT, R2, 0x1, PT ;  /* 0x000000010200780c */ /* 0x000fe40003f25070 */
[----:B------:R-:W-:Y:S02]  /*3e30*/  ISETP.NE.U32.AND P5, PT, R3, 0x1, PT ;  /* 0x000000010300780c */ /* 0x000fe40003fa5070 */
[----:B------:R-:W-:Y:S02]  /*3e40*/  ISETP.NE.U32.AND P2, PT, R31, 0x1, PT ;  /* 0x000000011f00780c */ /* 0x000fe40003f45070 */
[----:B------:R-:W-:Y:S02]  /*3e50*/  @!P6 FSEL R19, R49, RZ, P3 ;  /* 0x000000ff3113e208 */ /* 0x000fe40001800000 */
[----:B------:R-:W-:Y:S02]  /*3e60*/  @!P6 FSEL R16, R48, RZ, P5 ;  /* 0x000000ff3010e208 */ /* 0x000fe40002800000 */
[----:B------:R-:W-:-:S02]  /*3e70*/  @!P6 FSEL R17, R50, RZ, P2 ;  /* 0x000000ff3211e208 */ /* 0x000fc40001000000 */
[----:B------:R-:W-:Y:S01]  /*3e80*/  @!P6 FSEL R18, R47, RZ, P1 ;  /* 0x000000ff2f12e208 */ /* 0x000fe20000800000 */
[----:B0-----:R-:W-:Y:S06]  /*3e90*/  @P4 EXIT ;  /* 0x000000000000494d */ /* 0x001fec0003800000 */
[----:B------:R-:W-:Y:S01]  /*3ea0*/  STG.E.128 desc[UR4][R6.64+0x800], R16 ;  /* 0x0008001006007986 */ /* 0x000fe2000c101d04 */
[----:B------:R-:W-:Y:S05]  /*3eb0*/  EXIT ;  /* 0x000000000000794d */ /* 0x000fea0003800000 */
.L_x_0:
[----:B------:R-:W-:-:S00]  /*3ec0*/  BRA `(.L_x_0) ;  /* 0xfffffffc00fc7947 */ /* 0x000fc0000383ffff */
[----:B------:R-:W-:-:S00]  /*3ed0*/  NOP ;  /* 0x0000000000007918 */ /* 0x000fc00000000000 */
        /* <DEDUP_REMOVED lines=10> */
.L_x_1:


//--------------------- .nv.global.init           --------------------------
	.section	.nv.global.init,"aw",@progbits
.nv.global.init:
	.type		_$_str,@object
	.size		_$_str,(_$_str_$_2 - _$_str)
_$_str:
        /*0000*/ 	.byte	0x5f, 0x5f, 0x43, 0x55, 0x44, 0x41, 0x5f, 0x46, 0x54, 0x5a, 0x00
	.type		_$_str_$_2,@object
	.size		_$_str_$_2,(.L_1 - _$_str_$_2)
_$_str_$_2:
        /*000b*/ 	.byte	0x5f, 0x5f, 0x43, 0x55, 0x44, 0x41, 0x5f, 0x50, 0x52, 0x45, 0x43, 0x5f, 0x53, 0x51, 0x52, 0x54
        /*001b*/ 	.byte	0x00
.L_1:


//--------------------- .nv.constant0.triton_poi_fused_cat_33 --------------------------
	.section	.nv.constant0.triton_poi_fused_cat_33,"a",@progbits
	.sectionflags	@""
	.align	4
.nv.constant0.triton_poi_fused_cat_33:
	.zero		700
